//
// Generated by NVIDIA NVVM Compiler
//
// Compiler Build ID: CL-36424714
// Cuda compilation tools, release 13.0, V13.0.88
// Based on NVVM 20.0.0
//

.version 9.0
.target sm_100
.address_size 64

	// .globl	_Z10updateListPiiiiiii
.extern .shared .align 16 .b8 DS[];

.visible .entry _Z10updateListPiiiiiii(
	.param .u64 .ptr .align 1 _Z10updateListPiiiiiii_param_0,
	.param .u32 _Z10updateListPiiiiiii_param_1,
	.param .u32 _Z10updateListPiiiiiii_param_2,
	.param .u32 _Z10updateListPiiiiiii_param_3,
	.param .u32 _Z10updateListPiiiiiii_param_4,
	.param .u32 _Z10updateListPiiiiiii_param_5,
	.param .u32 _Z10updateListPiiiiiii_param_6
)
{
	.reg .pred 	%p<31>;
	.reg .b32 	%r<214>;
	.reg .b64 	%rd<43>;
	.reg .b64 	%fd<13>;

	ld.param.u64 	%rd12, [_Z10updateListPiiiiiii_param_0];
	ld.param.u32 	%r74, [_Z10updateListPiiiiiii_param_1];
	ld.param.u32 	%r75, [_Z10updateListPiiiiiii_param_2];
	ld.param.u32 	%r76, [_Z10updateListPiiiiiii_param_3];
	ld.param.u32 	%r77, [_Z10updateListPiiiiiii_param_4];
	ld.param.u32 	%r78, [_Z10updateListPiiiiiii_param_5];
	ld.param.u32 	%r79, [_Z10updateListPiiiiiii_param_6];
	cvta.to.global.u64 	%rd1, %rd12;
	setp.eq.s32 	%p1, %r78, 2;
	@%p1 bra 	$L__BB0_5;
	setp.ne.s32 	%p2, %r78, 1;
	mov.u32 	%r202, %r76;
	mov.u32 	%r203, %r76;
	@%p2 bra 	$L__BB0_6;
	mov.u32 	%r80, %ctaid.x;
	setp.ne.s32 	%p3, %r80, 1;
	@%p3 bra 	$L__BB0_4;
	mov.u32 	%r85, %ctaid.y;
	add.s32 	%r86, %r85, %r76;
	add.s32 	%r87, %r86, 1;
	cvt.rn.f64.s32 	%fd5, %r75;
	cvt.rn.f64.s32 	%fd6, %r74;
	div.rn.f64 	%fd7, %fd5, %fd6;
	cvt.rpi.f64.f64 	%fd8, %fd7;
	cvt.rzi.s32.f64 	%r88, %fd8;
	rem.u32 	%r203, %r87, %r88;
	mov.u32 	%r202, %r76;
	bra.uni 	$L__BB0_6;
$L__BB0_4:
	mov.u32 	%r81, %ctaid.y;
	add.s32 	%r82, %r81, %r76;
	add.s32 	%r83, %r82, 1;
	cvt.rn.f64.s32 	%fd1, %r75;
	cvt.rn.f64.s32 	%fd2, %r74;
	div.rn.f64 	%fd3, %fd1, %fd2;
	cvt.rpi.f64.f64 	%fd4, %fd3;
	cvt.rzi.s32.f64 	%r84, %fd4;
	rem.u32 	%r202, %r83, %r84;
	mov.u32 	%r203, %r76;
	bra.uni 	$L__BB0_6;
$L__BB0_5:
	add.s32 	%r89, %r76, 1;
	add.s32 	%r90, %r89, %r79;
	cvt.rn.f64.s32 	%fd9, %r75;
	cvt.rn.f64.s32 	%fd10, %r74;
	div.rn.f64 	%fd11, %fd9, %fd10;
	cvt.rpi.f64.f64 	%fd12, %fd11;
	cvt.rzi.s32.f64 	%r91, %fd12;
	rem.s32 	%r203, %r90, %r91;
	mov.u32 	%r92, %ctaid.y;
	add.s32 	%r93, %r89, %r92;
	rem.u32 	%r202, %r93, %r91;
$L__BB0_6:
	mul.lo.s32 	%r7, %r203, %r74;
	mul.lo.s32 	%r8, %r202, %r74;
	mov.u32 	%r211, %tid.y;
	setp.ge.s32 	%p4, %r211, %r74;
	@%p4 bra 	$L__BB0_16;
	mul.lo.s32 	%r10, %r76, %r74;
	mov.u32 	%r11, %tid.x;
	add.s32 	%r12, %r11, %r77;
	max.s32 	%r94, %r74, %r12;
	setp.lt.s32 	%p5, %r12, %r74;
	selp.u32 	%r13, 1, 0, %p5;
	add.s32 	%r95, %r12, %r13;
	sub.s32 	%r14, %r94, %r95;
	add.s32 	%r15, %r12, %r77;
	add.s32 	%r16, %r15, %r77;
	div.u32 	%r100, %r14, %r77;
	add.s32 	%r23, %r100, %r13;
	mul.wide.s32 	%rd25, %r77, 4;
	mov.u32 	%r204, %r211;
$L__BB0_8:
	setp.ge.u32 	%p6, %r11, %r74;
	@%p6 bra 	$L__BB0_15;
	add.s32 	%r96, %r204, %r7;
	mul.lo.s32 	%r18, %r96, %r75;
	mul.lo.s32 	%r19, %r204, %r74;
	add.s32 	%r97, %r204, %r74;
	mul.lo.s32 	%r20, %r97, %r74;
	add.s32 	%r98, %r204, %r10;
	mul.lo.s32 	%r21, %r98, %r75;
	add.s32 	%r99, %r97, %r74;
	mul.lo.s32 	%r22, %r99, %r74;
	and.b32  	%r24, %r23, 3;
	setp.eq.s32 	%p7, %r24, 3;
	mov.u32 	%r205, %r11;
	@%p7 bra 	$L__BB0_13;
	add.s32 	%r101, %r11, %r8;
	add.s32 	%r102, %r101, %r18;
	mul.wide.s32 	%rd13, %r102, 4;
	add.s64 	%rd2, %rd1, %rd13;
	ld.global.u32 	%r103, [%rd2];
	add.s32 	%r104, %r11, %r19;
	shl.b32 	%r105, %r104, 2;
	mov.u32 	%r106, DS;
	add.s32 	%r25, %r106, %r105;
	st.shared.u32 	[%r25], %r103;
	add.s32 	%r107, %r18, %r10;
	add.s32 	%r108, %r107, %r11;
	mul.wide.s32 	%rd14, %r108, 4;
	add.s64 	%rd3, %rd1, %rd14;
	ld.global.u32 	%r109, [%rd3];
	add.s32 	%r110, %r11, %r20;
	shl.b32 	%r111, %r110, 2;
	add.s32 	%r26, %r106, %r111;
	st.shared.u32 	[%r26], %r109;
	add.s32 	%r112, %r101, %r21;
	mul.wide.s32 	%rd15, %r112, 4;
	add.s64 	%rd4, %rd1, %rd15;
	ld.global.u32 	%r113, [%rd4];
	add.s32 	%r114, %r11, %r22;
	shl.b32 	%r115, %r114, 2;
	add.s32 	%r27, %r106, %r115;
	st.shared.u32 	[%r27], %r113;
	setp.eq.s32 	%p8, %r24, 0;
	mov.u32 	%r205, %r12;
	@%p8 bra 	$L__BB0_13;
	mul.wide.s32 	%rd5, %r77, 4;
	add.s64 	%rd6, %rd2, %rd5;
	ld.global.u32 	%r116, [%rd6];
	shl.b32 	%r28, %r77, 2;
	add.s32 	%r29, %r25, %r28;
	st.shared.u32 	[%r29], %r116;
	add.s64 	%rd7, %rd3, %rd5;
	ld.global.u32 	%r117, [%rd7];
	add.s32 	%r30, %r26, %r28;
	st.shared.u32 	[%r30], %r117;
	add.s64 	%rd8, %rd4, %rd5;
	ld.global.u32 	%r118, [%rd8];
	add.s32 	%r31, %r27, %r28;
	st.shared.u32 	[%r31], %r118;
	setp.eq.s32 	%p9, %r24, 1;
	mov.u32 	%r205, %r15;
	@%p9 bra 	$L__BB0_13;
	add.s64 	%rd16, %rd6, %rd5;
	ld.global.u32 	%r119, [%rd16];
	add.s32 	%r120, %r29, %r28;
	st.shared.u32 	[%r120], %r119;
	add.s64 	%rd17, %rd7, %rd5;
	ld.global.u32 	%r121, [%rd17];
	add.s32 	%r122, %r30, %r28;
	st.shared.u32 	[%r122], %r121;
	add.s64 	%rd18, %rd8, %rd5;
	ld.global.u32 	%r123, [%rd18];
	add.s32 	%r124, %r31, %r28;
	st.shared.u32 	[%r124], %r123;
	mov.u32 	%r205, %r16;
$L__BB0_13:
	setp.lt.u32 	%p10, %r23, 3;
	@%p10 bra 	$L__BB0_15;
$L__BB0_14:
	add.s32 	%r125, %r205, %r8;
	add.s32 	%r126, %r125, %r18;
	mul.wide.s32 	%rd19, %r126, 4;
	add.s64 	%rd20, %rd1, %rd19;
	ld.global.u32 	%r127, [%rd20];
	add.s32 	%r128, %r205, %r19;
	shl.b32 	%r129, %r128, 2;
	mov.u32 	%r130, DS;
	add.s32 	%r131, %r130, %r129;
	st.shared.u32 	[%r131], %r127;
	add.s32 	%r132, %r18, %r10;
	add.s32 	%r133, %r132, %r205;
	mul.wide.s32 	%rd21, %r133, 4;
	add.s64 	%rd22, %rd1, %rd21;
	ld.global.u32 	%r134, [%rd22];
	add.s32 	%r135, %r205, %r20;
	shl.b32 	%r136, %r135, 2;
	add.s32 	%r137, %r130, %r136;
	st.shared.u32 	[%r137], %r134;
	add.s32 	%r138, %r125, %r21;
	mul.wide.s32 	%rd23, %r138, 4;
	add.s64 	%rd24, %rd1, %rd23;
	ld.global.u32 	%r139, [%rd24];
	add.s32 	%r140, %r205, %r22;
	shl.b32 	%r141, %r140, 2;
	add.s32 	%r142, %r130, %r141;
	st.shared.u32 	[%r142], %r139;
	add.s64 	%rd26, %rd20, %rd25;
	ld.global.u32 	%r143, [%rd26];
	shl.b32 	%r144, %r77, 2;
	add.s32 	%r145, %r131, %r144;
	st.shared.u32 	[%r145], %r143;
	add.s64 	%rd27, %rd22, %rd25;
	ld.global.u32 	%r146, [%rd27];
	add.s32 	%r147, %r137, %r144;
	st.shared.u32 	[%r147], %r146;
	add.s64 	%rd28, %rd24, %rd25;
	ld.global.u32 	%r148, [%rd28];
	add.s32 	%r149, %r142, %r144;
	st.shared.u32 	[%r149], %r148;
	add.s64 	%rd29, %rd26, %rd25;
	ld.global.u32 	%r150, [%rd29];
	add.s32 	%r151, %r145, %r144;
	st.shared.u32 	[%r151], %r150;
	add.s64 	%rd30, %rd27, %rd25;
	ld.global.u32 	%r152, [%rd30];
	add.s32 	%r153, %r147, %r144;
	st.shared.u32 	[%r153], %r152;
	add.s64 	%rd31, %rd28, %rd25;
	ld.global.u32 	%r154, [%rd31];
	add.s32 	%r155, %r149, %r144;
	st.shared.u32 	[%r155], %r154;
	add.s64 	%rd32, %rd29, %rd25;
	ld.global.u32 	%r156, [%rd32];
	add.s32 	%r157, %r151, %r144;
	st.shared.u32 	[%r157], %r156;
	add.s64 	%rd33, %rd30, %rd25;
	ld.global.u32 	%r158, [%rd33];
	add.s32 	%r159, %r153, %r144;
	st.shared.u32 	[%r159], %r158;
	add.s64 	%rd34, %rd31, %rd25;
	ld.global.u32 	%r160, [%rd34];
	add.s32 	%r161, %r155, %r144;
	st.shared.u32 	[%r161], %r160;
	add.s32 	%r205, %r144, %r205;
	setp.lt.s32 	%p11, %r205, %r74;
	@%p11 bra 	$L__BB0_14;
$L__BB0_15:
	add.s32 	%r204, %r204, %r77;
	setp.lt.s32 	%p12, %r204, %r74;
	@%p12 bra 	$L__BB0_8;
$L__BB0_16:
	bar.sync 	0;
	setp.lt.s32 	%p13, %r74, 1;
	@%p13 bra 	$L__BB0_30;
	mov.u32 	%r36, %tid.x;
	shl.b32 	%r37, %r74, 1;
	shl.b32 	%r38, %r74, 2;
	shl.b32 	%r39, %r36, 2;
	shl.b32 	%r40, %r77, 2;
	mov.b32 	%r207, 0;
$L__BB0_18:
	setp.ge.s32 	%p14, %r211, %r74;
	@%p14 bra 	$L__BB0_29;
	add.s32 	%r163, %r207, %r37;
	mov.u32 	%r164, DS;
	mad.lo.s32 	%r42, %r38, %r163, %r164;
	mov.u32 	%r208, %r211;
$L__BB0_20:
	setp.ge.u32 	%p15, %r36, %r74;
	@%p15 bra 	$L__BB0_28;
	add.s32 	%r165, %r208, %r74;
	mad.lo.s32 	%r166, %r165, %r74, %r207;
	shl.b32 	%r167, %r166, 2;
	add.s32 	%r50, %r164, %r167;
	add.s32 	%r169, %r165, %r74;
	mad.lo.s32 	%r51, %r38, %r208, %r164;
	mad.lo.s32 	%r52, %r38, %r169, %r164;
	mad.lo.s32 	%r53, %r38, %r165, %r164;
	mov.u32 	%r209, %r39;
	mov.u32 	%r210, %r36;
$L__BB0_22:
	add.s32 	%r56, %r51, %r209;
	ld.shared.u32 	%r170, [%r56];
	ld.shared.u32 	%r171, [%r50];
	add.s32 	%r172, %r42, %r209;
	ld.shared.u32 	%r173, [%r172];
	add.s32 	%r57, %r173, %r171;
	setp.le.s32 	%p16, %r170, %r57;
	@%p16 bra 	$L__BB0_27;
	setp.ne.s32 	%p17, %r76, %r203;
	st.shared.u32 	[%r56], %r57;
	@%p17 bra 	$L__BB0_25;
	add.s32 	%r174, %r52, %r209;
	st.shared.u32 	[%r174], %r57;
$L__BB0_25:
	setp.ne.s32 	%p18, %r76, %r202;
	@%p18 bra 	$L__BB0_27;
	ld.shared.u32 	%r175, [%r56];
	add.s32 	%r176, %r53, %r209;
	st.shared.u32 	[%r176], %r175;
$L__BB0_27:
	add.s32 	%r210, %r210, %r77;
	add.s32 	%r209, %r209, %r40;
	setp.lt.s32 	%p19, %r210, %r74;
	@%p19 bra 	$L__BB0_22;
$L__BB0_28:
	add.s32 	%r208, %r208, %r77;
	setp.lt.s32 	%p20, %r208, %r74;
	@%p20 bra 	$L__BB0_20;
$L__BB0_29:
	bar.sync 	0;
	add.s32 	%r207, %r207, 1;
	setp.eq.s32 	%p21, %r207, %r74;
	@%p21 bra 	$L__BB0_30;
	bra.uni 	$L__BB0_18;
$L__BB0_30:
	setp.ge.s32 	%p22, %r211, %r74;
	@%p22 bra 	$L__BB0_40;
	mov.u32 	%r43, %tid.x;
	add.s32 	%r44, %r43, %r77;
	max.s32 	%r177, %r74, %r44;
	setp.lt.s32 	%p23, %r44, %r74;
	selp.u32 	%r45, 1, 0, %p23;
	add.s32 	%r178, %r44, %r45;
	sub.s32 	%r46, %r177, %r178;
	add.s32 	%r47, %r44, %r77;
	add.s32 	%r48, %r47, %r77;
	div.u32 	%r180, %r46, %r77;
	add.s32 	%r65, %r180, %r45;
	mul.wide.s32 	%rd39, %r77, 4;
$L__BB0_32:
	setp.ge.u32 	%p24, %r43, %r74;
	@%p24 bra 	$L__BB0_39;
	mul.lo.s32 	%r63, %r211, %r74;
	add.s32 	%r179, %r211, %r7;
	mad.lo.s32 	%r64, %r179, %r75, %r8;
	and.b32  	%r66, %r65, 3;
	setp.eq.s32 	%p25, %r66, 3;
	mov.u32 	%r212, %r43;
	@%p25 bra 	$L__BB0_37;
	add.s32 	%r181, %r43, %r63;
	shl.b32 	%r182, %r181, 2;
	mov.u32 	%r183, DS;
	add.s32 	%r67, %r183, %r182;
	ld.shared.u32 	%r184, [%r67];
	add.s32 	%r185, %r64, %r43;
	mul.wide.s32 	%rd35, %r185, 4;
	add.s64 	%rd9, %rd1, %rd35;
	st.global.u32 	[%rd9], %r184;
	setp.eq.s32 	%p26, %r66, 0;
	mov.u32 	%r212, %r44;
	@%p26 bra 	$L__BB0_37;
	shl.b32 	%r68, %r77, 2;
	add.s32 	%r69, %r67, %r68;
	ld.shared.u32 	%r186, [%r69];
	add.s64 	%rd11, %rd9, %rd39;
	st.global.u32 	[%rd11], %r186;
	setp.eq.s32 	%p27, %r66, 1;
	mov.u32 	%r212, %r47;
	@%p27 bra 	$L__BB0_37;
	add.s32 	%r187, %r69, %r68;
	ld.shared.u32 	%r188, [%r187];
	add.s64 	%rd36, %rd11, %rd39;
	st.global.u32 	[%rd36], %r188;
	mov.u32 	%r212, %r48;
$L__BB0_37:
	setp.lt.u32 	%p28, %r65, 3;
	@%p28 bra 	$L__BB0_39;
$L__BB0_38:
	add.s32 	%r189, %r212, %r63;
	shl.b32 	%r190, %r189, 2;
	mov.u32 	%r191, DS;
	add.s32 	%r192, %r191, %r190;
	ld.shared.u32 	%r193, [%r192];
	add.s32 	%r194, %r64, %r212;
	mul.wide.s32 	%rd37, %r194, 4;
	add.s64 	%rd38, %rd1, %rd37;
	st.global.u32 	[%rd38], %r193;
	shl.b32 	%r195, %r77, 2;
	add.s32 	%r196, %r192, %r195;
	ld.shared.u32 	%r197, [%r196];
	add.s64 	%rd40, %rd38, %rd39;
	st.global.u32 	[%rd40], %r197;
	add.s32 	%r198, %r196, %r195;
	ld.shared.u32 	%r199, [%r198];
	add.s64 	%rd41, %rd40, %rd39;
	st.global.u32 	[%rd41], %r199;
	add.s32 	%r200, %r198, %r195;
	ld.shared.u32 	%r201, [%r200];
	add.s64 	%rd42, %rd41, %rd39;
	st.global.u32 	[%rd42], %r201;
	add.s32 	%r212, %r195, %r212;
	setp.lt.s32 	%p29, %r212, %r74;
	@%p29 bra 	$L__BB0_38;
$L__BB0_39:
	add.s32 	%r211, %r211, %r77;
	setp.lt.s32 	%p30, %r211, %r74;
	@%p30 bra 	$L__BB0_32;
$L__BB0_40:
	ret;

}


// ===== COMPILED SASS (sm_100) =====

	.target	sm_100

	.elftype	@"ET_EXEC"


//--------------------- .note.nv.tkinfo           --------------------------
	.section	.note.nv.tkinfo,"",@"SHT_NOTE"
	.sectionflags	@"SHF_NOTE_NV_TKINFO"
	.tkinfo
        /*0018*/ 	.word	0x00000002
        /*0030*/ 	.string	""
        /*0030*/ 	.string	"ptxas"
        /*0030*/ 	.string	"Cuda compilation tools, release 13.0, V13.0.88"
        /*0030*/ 	.string	"Build cuda_13.0.r13.0/compiler.36424714_0"
        /*0030*/ 	.string	"-arch sm_100 -m 64 "



//--------------------- .note.nv.cuinfo           --------------------------
	.section	.note.nv.cuinfo,"",@"SHT_NOTE"
	.sectionflags	@"SHF_NOTE_NV_CUINFO"
        /*0018*/ 	.short	0x0002
        /*001a*/ 	.short	0x0064
        /*001c*/ 	.short	0x0082
	.zero		2


//--------------------- .nv.info                  --------------------------
	.section	.nv.info,"",@"SHT_CUDA_INFO"
	.align	4


	//----- nvinfo : EIATTR_REGCOUNT
	.align		4
        /*0000*/ 	.byte	0x04, 0x2f
        /*0002*/ 	.short	(.L_1 - .L_0)
	.align		4
.L_0:
        /*0004*/ 	.word	index@(_Z10updateListPiiiiiii)
        /*0008*/ 	.word	0x00000028


	//----- nvinfo : EIATTR_FRAME_SIZE
	.align		4
.L_1:
        /*000c*/ 	.byte	0x04, 0x11
        /*000e*/ 	.short	(.L_3 - .L_2)
	.align		4
.L_2:
        /*0010*/ 	.word	index@($__internal_0_$__cuda_sm20_div_rn_f64_full)
        /*0014*/ 	.word	0x00000000


	//----- nvinfo : EIATTR_FRAME_SIZE
	.align		4
.L_3:
        /*0018*/ 	.byte	0x04, 0x11
        /*001a*/ 	.short	(.L_5 - .L_4)
	.align		4
.L_4:
        /*001c*/ 	.word	index@(_Z10updateListPiiiiiii)
        /*0020*/ 	.word	0x00000000


	//----- nvinfo : EIATTR_MIN_STACK_SIZE
	.align		4
.L_5:
        /*0024*/ 	.byte	0x04, 0x12
        /*0026*/ 	.short	(.L_7 - .L_6)
	.align		4
.L_6:
        /*0028*/ 	.word	index@(_Z10updateListPiiiiiii)
        /*002c*/ 	.word	0x00000000
.L_7:


//--------------------- .nv.compat                --------------------------
	.section	.nv.compat,"",@"SHT_CUDA_COMPAT_INFO"
	.align	4
        /*0000*/ 	.byte	0x02, 0x09, 0x00, 0x00, 0x02, 0x02, 0x01, 0x00, 0x02, 0x05, 0x05, 0x00, 0x03, 0x07, 0x01, 0x01
        /*0010*/ 	.byte	0x02, 0x03, 0x00, 0x00, 0x02, 0x06, 0x01, 0x00, 0x04, 0x0b, 0x08, 0x00, 0x01, 0x00, 0x00, 0x00
        /*0020*/ 	.byte	0x00, 0x00, 0x00, 0x00


//--------------------- .nv.info._Z10updateListPiiiiiii --------------------------
	.section	.nv.info._Z10updateListPiiiiiii,"",@"SHT_CUDA_INFO"
	.sectionflags	@""
	.align	4


	//----- nvinfo : EIATTR_CUDA_API_VERSION
	.align		4
        /*0000*/ 	.byte	0x04, 0x37
        /*0002*/ 	.short	(.L_9 - .L_8)
.L_8:
        /*0004*/ 	.word	0x00000082


	//----- nvinfo : EIATTR_KPARAM_INFO
	.align		4
.L_9:
        /*0008*/ 	.byte	0x04, 0x17
        /*000a*/ 	.short	(.L_11 - .L_10)
.L_10:
        /*000c*/ 	.word	0x00000000
        /*0010*/ 	.short	0x0006
        /*0012*/ 	.short	0x001c
        /*0014*/ 	.byte	0x00, 0xf0, 0x11, 0x00


	//----- nvinfo : EIATTR_KPARAM_INFO
	.align		4
.L_11:
        /*0018*/ 	.byte	0x04, 0x17
        /*001a*/ 	.short	(.L_13 - .L_12)
.L_12:
        /*001c*/ 	.word	0x00000000
        /*0020*/ 	.short	0x0005
        /*0022*/ 	.short	0x0018
        /*0024*/ 	.byte	0x00, 0xf0, 0x11, 0x00


	//----- nvinfo : EIATTR_KPARAM_INFO
	.align		4
.L_13:
        /*0028*/ 	.byte	0x04, 0x17
        /*002a*/ 	.short	(.L_15 - .L_14)
.L_14:
        /*002c*/ 	.word	0x00000000
        /*0030*/ 	.short	0x0004
        /*0032*/ 	.short	0x0014
        /*0034*/ 	.byte	0x00, 0xf0, 0x11, 0x00


	//----- nvinfo : EIATTR_KPARAM_INFO
	.align		4
.L_15:
        /*0038*/ 	.byte	0x04, 0x17
        /*003a*/ 	.short	(.L_17 - .L_16)
.L_16:
        /*003c*/ 	.word	0x00000000
        /*0040*/ 	.short	0x0003
        /*0042*/ 	.short	0x0010
        /*0044*/ 	.byte	0x00, 0xf0, 0x11, 0x00


	//----- nvinfo : EIATTR_KPARAM_INFO
	.align		4
.L_17:
        /*0048*/ 	.byte	0x04, 0x17
        /*004a*/ 	.short	(.L_19 - .L_18)
.L_18:
        /*004c*/ 	.word	0x00000000
        /*0050*/ 	.short	0x0002
        /*0052*/ 	.short	0x000c
        /*0054*/ 	.byte	0x00, 0xf0, 0x11, 0x00


	//----- nvinfo : EIATTR_KPARAM_INFO
	.align		4
.L_19:
        /*0058*/ 	.byte	0x04, 0x17
        /*005a*/ 	.short	(.L_21 - .L_20)
.L_20:
        /*005c*/ 	.word	0x00000000
        /*0060*/ 	.short	0x0001
        /*0062*/ 	.short	0x0008
        /*0064*/ 	.byte	0x00, 0xf0, 0x11, 0x00


	//----- nvinfo : EIATTR_KPARAM_INFO
	.align		4
.L_21:
        /*0068*/ 	.byte	0x04, 0x17
        /*006a*/ 	.short	(.L_23 - .L_22)
.L_22:
        /*006c*/ 	.word	0x00000000
        /*0070*/ 	.short	0x0000
        /*0072*/ 	.short	0x0000
        /*0074*/ 	.byte	0x00, 0xf5, 0x21, 0x00


	//----- nvinfo : EIATTR_SPARSE_MMA_MASK
	.align		4
.L_23:
        /*0078*/ 	.byte	0x03, 0x50
        /*007a*/ 	.short	0x0000


	//----- nvinfo : EIATTR_MAXREG_COUNT
	.align		4
        /*007c*/ 	.byte	0x03, 0x1b
        /*007e*/ 	.short	0x00ff


	//----- nvinfo : EIATTR_NUM_BARRIERS
	.align		4
        /*0080*/ 	.byte	0x02, 0x4c
        /*0082*/ 	.byte	0x01
	.zero		1


	//----- nvinfo : EIATTR_MERCURY_ISA_VERSION
	.align		4
        /*0084*/ 	.byte	0x03, 0x5f
        /*0086*/ 	.short	0x0101


	//----- nvinfo : EIATTR_VRC_CTA_INIT_COUNT
	.align		4
        /*0088*/ 	.byte	0x02, 0x4a
	.zero		1
	.zero		1


	//----- nvinfo : EIATTR_EXIT_INSTR_OFFSETS
	.align		4
        /*008c*/ 	.byte	0x04, 0x1c
        /*008e*/ 	.short	(.L_25 - .L_24)


	//   ....[0]....
.L_24:
        /*0090*/ 	.word	0x00001ac0


	//   ....[1]....
        /*0094*/ 	.word	0x00002100


	//----- nvinfo : EIATTR_CRS_STACK_SIZE
	.align		4
.L_25:
        /*0098*/ 	.byte	0x04, 0x1e
        /*009a*/ 	.short	(.L_27 - .L_26)
.L_26:
        /*009c*/ 	.word	0x00000000


	//----- nvinfo : EIATTR_CBANK_PARAM_SIZE
	.align		4
.L_27:
        /*00a0*/ 	.byte	0x03, 0x19
        /*00a2*/ 	.short	0x0020


	//----- nvinfo : EIATTR_PARAM_CBANK
	.align		4
        /*00a4*/ 	.byte	0x04, 0x0a
        /*00a6*/ 	.short	(.L_29 - .L_28)
	.align		4
.L_28:
        /*00a8*/ 	.word	index@(.nv.constant0._Z10updateListPiiiiiii)
        /*00ac*/ 	.short	0x0380
        /*00ae*/ 	.short	0x0020


	//----- nvinfo : EIATTR_SW_WAR
	.align		4
.L_29:
        /*00b0*/ 	.byte	0x04, 0x36
        /*00b2*/ 	.short	(.L_31 - .L_30)
.L_30:
        /*00b4*/ 	.word	0x00000008
.L_31:


//--------------------- .nv.callgraph             --------------------------
	.section	.nv.callgraph,"",@"SHT_CUDA_CALLGRAPH"
	.align	4
	.sectionentsize	8
	.align		4
        /*0000*/ 	.word	0x00000000
	.align		4
        /*0004*/ 	.word	0xffffffff
	.align		4
        /*0008*/ 	.word	0x00000000
	.align		4
        /*000c*/ 	.word	0xfffffffe
	.align		4
        /*0010*/ 	.word	0x00000000
	.align		4
        /*0014*/ 	.word	0xfffffffd
	.align		4
        /*0018*/ 	.word	0x00000000
	.align		4
        /*001c*/ 	.word	0xfffffffc


//--------------------- .text._Z10updateListPiiiiiii --------------------------
	.section	.text._Z10updateListPiiiiiii,"ax",@progbits
	.align	128
        .global         _Z10updateListPiiiiiii
        .type           _Z10updateListPiiiiiii,@function
        .size           _Z10updateListPiiiiiii,(.L_x_37 - _Z10updateListPiiiiiii)
        .other          _Z10updateListPiiiiiii,@"STO_CUDA_ENTRY STV_DEFAULT"
_Z10updateListPiiiiiii:
.text._Z10updateListPiiiiiii:
[----:B------:R-:W-:Y:S01]  /*0000*/  LDC R1, c[0x0][0x37c] ;  /* 0x0000df00ff017b82 */ /* 0x000fe20000000800 */
[----:B------:R-:W0:Y:S01]  /*0010*/  LDCU UR4, c[0x0][0x398] ;  /* 0x00007300ff0477ac */ /* 0x000e220008000800 */
[----:B------:R-:W1:Y:S01]  /*0020*/  LDCU.64 UR6, c[0x0][0x358] ;  /* 0x00006b00ff0677ac */ /* 0x000e620008000a00 */
[----:B0-----:R-:W-:-:S09]  /*0030*/  UISETP.NE.AND UP0, UPT, UR4, 0x2, UPT ;  /* 0x000000020400788c */ /* 0x001fd2000bf05270 */
[----:B-1----:R-:W-:Y:S05]  /*0040*/  BRA.U !UP0, `(.L_x_0) ;  /* 0x0000000508907547 */ /* 0x002fea000b800000 */
[----:B------:R-:W0:Y:S01]  /*0050*/  LDCU UR5, c[0x0][0x390] ;  /* 0x00007200ff0577ac */ /* 0x000e220008000800 */
[----:B------:R-:W-:Y:S01]  /*0060*/  UISETP.NE.AND UP0, UPT, UR4, 0x1, UPT ;  /* 0x000000010400788c */ /* 0x000fe2000bf05270 */
[----:B0-----:R-:W-:Y:S02]  /*0070*/  IMAD.U32 R0, RZ, RZ, UR5 ;  /* 0x00000005ff007e24 */ /* 0x001fe4000f8e00ff */
[----:B------:R-:W-:-:S06]  /*0080*/  IMAD.U32 R2, RZ, RZ, UR5 ;  /* 0x00000005ff027e24 */ /* 0x000fcc000f8e00ff */
[----:B------:R-:W-:Y:S05]  /*0090*/  BRA.U UP0, `(.L_x_1) ;  /* 0x0000000900947547 */ /* 0x000fea000b800000 */
[----:B------:R-:W0:Y:S02]  /*00a0*/  S2UR UR4, SR_CTAID.X ;  /* 0x00000000000479c3 */ /* 0x000e240000002500 */
[----:B0-----:R-:W-:-:S09]  /*00b0*/  UISETP.NE.AND UP0, UPT, UR4, 0x1, UPT ;  /* 0x000000010400788c */ /* 0x001fd2000bf05270 */
[----:B------:R-:W-:Y:S05]  /*00c0*/  BRA.U UP0, `(.L_x_2) ;  /* 0x0000000100b87547 */ /* 0x000fea000b800000 */
[----:B------:R-:W0:Y:S01]  /*00d0*/  LDCU.64 UR4, c[0x0][0x388] ;  /* 0x00007100ff0477ac */ /* 0x000e220008000a00 */
[----:B------:R-:W-:Y:S01]  /*00e0*/  HFMA2 R2, -RZ, RZ, 0, 5.9604644775390625e-08 ;  /* 0x00000001ff027431 */ /* 0x000fe200000001ff */
[----:B------:R-:W1:Y:S01]  /*00f0*/  S2R R0, SR_CTAID.Y ;  /* 0x0000000000007919 */ /* 0x000e620000002600 */
[----:B------:R-:W1:Y:S01]  /*0100*/  LDC R13, c[0x0][0x390] ;  /* 0x0000e400ff0d7b82 */ /* 0x000e620000000800 */
[----:B0-----:R-:W0:Y:S08]  /*0110*/  I2F.F64 R6, UR4 ;  /* 0x0000000400067d12 */ /* 0x001e300008201c00 */
[----:B0-----:R-:W0:Y:S01]  /*0120*/  MUFU.RCP64H R3, R7 ;  /* 0x0000000700037308 */ /* 0x001e220000001800 */
[----:B-1----:R-:W-:Y:S01]  /*0130*/  IMAD.X R0, R0, 0x1, R13, PT ;  /* 0x0000000100007824 */ /* 0x002fe200038e060d */
[----:B0-----:R-:W-:-:S08]  /*0140*/  DFMA R4, -R6, R2, 1 ;  /* 0x3ff000000604742b */ /* 0x001fd00000000102 */
[----:B------:R-:W-:-:S08]  /*0150*/  DFMA R4, R4, R4, R4 ;  /* 0x000000040404722b */ /* 0x000fd00000000004 */
[----:B------:R-:W-:Y:S02]  /*0160*/  DFMA R2, R2, R4, R2 ;  /* 0x000000040202722b */ /* 0x000fe40000000002 */
[----:B------:R-:W0:Y:S06]  /*0170*/  I2F.F64 R4, UR5 ;  /* 0x0000000500047d12 */ /* 0x000e2c0008201c00 */
[----:B------:R-:W-:-:S08]  /*0180*/  DFMA R8, -R6, R2, 1 ;  /* 0x3ff000000608742b */ /* 0x000fd00000000102 */
[----:B------:R-:W-:Y:S01]  /*0190*/  DFMA R2, R2, R8, R2 ;  /* 0x000000080202722b */ /* 0x000fe20000000002 */
[----:B0-----:R-:W-:-:S07]  /*01a0*/  FSETP.GEU.AND P1, PT, |R5|, 6.5827683646048100446e-37, PT ;  /* 0x036000000500780b */ /* 0x001fce0003f2e200 */
[----:B------:R-:W-:-:S08]  /*01b0*/  DMUL R8, R4, R2 ;  /* 0x0000000204087228 */ /* 0x000fd00000000000 */
[----:B------:R-:W-:-:S08]  /*01c0*/  DFMA R10, -R6, R8, R4 ;  /* 0x00000008060a722b */ /* 0x000fd00000000104 */
[----:B------:R-:W-:-:S10]  /*01d0*/  DFMA R2, R2, R10, R8 ;  /* 0x0000000a0202722b */ /* 0x000fd40000000008 */
[----:B------:R-:W-:-:S05]  /*01e0*/  FFMA R8, RZ, R7, R3 ;  /* 0x00000007ff087223 */ /* 0x000fca0000000003 */
[----:B------:R-:W-:-:S13]  /*01f0*/  FSETP.GT.AND P0, PT, |R8|, 1.469367938527859385e-39, PT ;  /* 0x001000000800780b */ /* 0x000fda0003f04200 */
[----:B------:R-:W-:Y:S05]  /*0200*/  @P0 BRA P1, `(.L_x_3) ;  /* 0x0000000000180947 */ /* 0x000fea0000800000 */
[----:B------:R-:W-:Y:S01]  /*0210*/  IMAD.MOV.U32 R13, RZ, RZ, R4 ;  /* 0x000000ffff0d7224 */ /* 0x000fe200078e0004 */
[----:B------:R-:W-:Y:S01]  /*0220*/  MOV R16, R5 ;  /* 0x0000000500107202 */ /* 0x000fe20000000f00 */
[----:B------:R-:W-:Y:S01]  /*0230*/  IMAD.MOV.U32 R4, RZ, RZ, R6 ;  /* 0x000000ffff047224 */ /* 0x000fe200078e0006 */
[----:B------:R-:W-:Y:S01]  /*0240*/  MOV R12, 0x270 ;  /* 0x00000270000c7802 */ /* 0x000fe20000000f00 */
[----:B------:R-:W-:-:S07]  /*0250*/  IMAD.MOV.U32 R5, RZ, RZ, R7 ;  /* 0x000000ffff057224 */ /* 0x000fce00078e0007 */
[----:B------:R-:W-:Y:S05]  /*0260*/  CALL.REL.NOINC `($__internal_0_$__cuda_sm20_div_rn_f64_full) ;  /* 0x0000001c00a87944 */ /* 0x000fea0003c00000 */
.L_x_3:
[----:B------:R-:W0:Y:S08]  /*0270*/  F2I.F64.CEIL R3, R2 ;  /* 0x0000000200037311 */ /* 0x000e300000309100 */
[----:B0-----:R-:W0:Y:S01]  /*0280*/  I2F.U32.RP R6, R3 ;  /* 0x0000000300067306 */ /* 0x001e220000209000 */
[----:B------:R-:W-:Y:S01]  /*0290*/  IMAD.MOV R7, RZ, RZ, -R3 ;  /* 0x000000ffff077224 */ /* 0x000fe200078e0a03 */
[----:B------:R-:W-:-:S06]  /*02a0*/  ISETP.NE.U32.AND P1, PT, R3, RZ, PT ;  /* 0x000000ff0300720c */ /* 0x000fcc0003f25070 */
[----:B0-----:R-:W0:Y:S02]  /*02b0*/  MUFU.RCP R6, R6 ;  /* 0x0000000600067308 */ /* 0x001e240000001000 */
[----:B0-----:R-:W-:-:S06]  /*02c0*/  IADD3 R4, PT, PT, R6, 0xffffffe, RZ ;  /* 0x0ffffffe06047810 */ /* 0x001fcc0007ffe0ff */
[----:B------:R0:W1:Y:S02]  /*02d0*/  F2I.FTZ.U32.TRUNC.NTZ R5, R4 ;  /* 0x0000000400057305 */ /* 0x000064000021f000 */
[----:B0-----:R-:W-:Y:S02]  /*02e0*/  IMAD.MOV.U32 R4, RZ, RZ, RZ ;  /* 0x000000ffff047224 */ /* 0x001fe400078e00ff */
[----:B-1----:R-:W-:-:S04]  /*02f0*/  IMAD R7, R7, R5, RZ ;  /* 0x0000000507077224 */ /* 0x002fc800078e02ff */
[----:B------:R-:W-:-:S06]  /*0300*/  IMAD.HI.U32 R5, R5, R7, R4 ;  /* 0x0000000705057227 */ /* 0x000fcc00078e0004 */
[----:B------:R-:W-:-:S05]  /*0310*/  IMAD.HI.U32 R5, R5, R0, RZ ;  /* 0x0000000005057227 */ /* 0x000fca00078e00ff */
[----:B------:R-:W-:-:S05]  /*0320*/  IADD3 R5, PT, PT, -R5, RZ, RZ ;  /* 0x000000ff05057210 */ /* 0x000fca0007ffe1ff */
[----:B------:R-:W-:Y:S02]  /*0330*/  IMAD R2, R3, R5, R0 ;  /* 0x0000000503027224 */ /* 0x000fe400078e0200 */
[----:B------:R-:W0:Y:S03]  /*0340*/  LDC R0, c[0x0][0x390] ;  /* 0x0000e400ff007b82 */ /* 0x000e260000000800 */
[----:B------:R-:W-:-:S13]  /*0350*/  ISETP.GE.U32.AND P0, PT, R2, R3, PT ;  /* 0x000000030200720c */ /* 0x000fda0003f06070 */
[----:B------:R-:W-:-:S05]  /*0360*/  @P0 IMAD.IADD R2, R2, 0x1, -R3 ;  /* 0x0000000102020824 */ /* 0x000fca00078e0a03 */
[----:B------:R-:W-:-:S13]  /*0370*/  ISETP.GE.U32.AND P0, PT, R2, R3, PT ;  /* 0x000000030200720c */ /* 0x000fda0003f06070 */
[----:B------:R-:W-:Y:S01]  /*0380*/  @P0 IMAD.IADD R2, R2, 0x1, -R3 ;  /* 0x0000000102020824 */ /* 0x000fe200078e0a03 */
[----:B------:R-:W-:Y:S01]  /*0390*/  @!P1 LOP3.LUT R2, RZ, R3, RZ, 0x33, !PT ;  /* 0x00000003ff029212 */ /* 0x000fe200078e33ff */
[----:B------:R-:W-:Y:S06]  /*03a0*/  BRA `(.L_x_1) ;  /* 0x0000000400d07947 */ /* 0x000fec0003800000 */
.L_x_2:
[----:B------:R-:W0:Y:S01]  /*03b0*/  LDCU.64 UR4, c[0x0][0x388] ;  /* 0x00007100ff0477ac */ /* 0x000e220008000a00 */
[----:B------:R-:W-:Y:S01]  /*03c0*/  MOV R2, 0x1 ;  /* 0x0000000100027802 */ /* 0x000fe20000000f00 */
        /* <DEDUP_REMOVED lines=24> */
.L_x_4:
[----:B------:R0:W1:Y:S02]  /*0550*/  F2I.F64.CEIL R3, R2 ;  /* 0x0000000200037311 */ /* 0x0000640000309100 */
[----:B0-----:R-:W2:Y:S06]  /*0560*/  LDC R2, c[0x0][0x390] ;  /* 0x0000e400ff027b82 */ /* 0x001eac0000000800 */
[----:B-1----:R-:W0:Y:S01]  /*0570*/  I2F.U32.RP R6, R3 ;  /* 0x0000000300067306 */ /* 0x002e220000209000 */
        /* <DEDUP_REMOVED lines=10> */
[----:B------:R-:W-:-:S05]  /*0620*/  IMAD R0, R3, R5, R0 ;  /* 0x0000000503007224 */ /* 0x000fca00078e0200 */
[----:B------:R-:W-:-:S13]  /*0630*/  ISETP.GE.U32.AND P0, PT, R0, R3, PT ;  /* 0x000000030000720c */ /* 0x000fda0003f06070 */
[----:B------:R-:W-:-:S05]  /*0640*/  @P0 IMAD.IADD R0, R0, 0x1, -R3 ;  /* 0x0000000100000824 */ /* 0x000fca00078e0a03 */
[----:B------:R-:W-:-:S13]  /*0650*/  ISETP.GE.U32.AND P0, PT, R0, R3, PT ;  /* 0x000000030000720c */ /* 0x000fda0003f06070 */
[----:B------:R-:W-:Y:S01]  /*0660*/  @P0 IMAD.IADD R0, R0, 0x1, -R3 ;  /* 0x0000000100000824 */ /* 0x000fe200078e0a03 */
[----:B------:R-:W-:Y:S01]  /*0670*/  @!P1 LOP3.LUT R0, RZ, R3, RZ, 0x33, !PT ;  /* 0x00000003ff009212 */ /* 0x000fe200078e33ff */
[----:B--2---:R-:W-:Y:S06]  /*0680*/  BRA `(.L_x_1) ;  /* 0x0000000400187947 */ /* 0x004fec0003800000 */
.L_x_0:
[----:B------:R-:W0:Y:S01]  /*0690*/  LDCU.64 UR4, c[0x0][0x388] ;  /* 0x00007100ff0477ac */ /* 0x000e220008000a00 */
[----:B------:R-:W-:Y:S01]  /*06a0*/  MOV R2, 0x1 ;  /* 0x0000000100027802 */ /* 0x000fe20000000f00 */
[----:B------:R-:W1:Y:S08]  /*06b0*/  LDC R0, c[0x0][0x390] ;  /* 0x0000e400ff007b82 */ /* 0x000e700000000800 */
[----:B------:R-:W2:Y:S01]  /*06c0*/  LDC R13, c[0x0][0x39c] ;  /* 0x0000e700ff0d7b82 */ /* 0x000ea20000000800 */
[----:B0-----:R-:W0:Y:S08]  /*06d0*/  I2F.F64 R4, UR4 ;  /* 0x0000000400047d12 */ /* 0x001e300008201c00 */
[----:B------:R-:W3:Y:S01]  /*06e0*/  I2F.F64 R8, UR5 ;  /* 0x0000000500087d12 */ /* 0x000ee20008201c00 */
[----:B-1----:R-:W-:-:S07]  /*06f0*/  VIADD R0, R0, 0x1 ;  /* 0x0000000100007836 */ /* 0x002fce0000000000 */
[----:B0-----:R-:W0:Y:S01]  /*0700*/  MUFU.RCP64H R3, R5 ;  /* 0x0000000500037308 */ /* 0x001e220000001800 */
[----:B---3--:R-:W-:Y:S01]  /*0710*/  FSETP.GEU.AND P1, PT, |R9|, 6.5827683646048100446e-37, PT ;  /* 0x036000000900780b */ /* 0x008fe20003f2e200 */
[----:B0-----:R-:W-:-:S08]  /*0720*/  DFMA R6, -R4, R2, 1 ;  /* 0x3ff000000406742b */ /* 0x001fd00000000102 */
[----:B------:R-:W-:-:S08]  /*0730*/  DFMA R6, R6, R6, R6 ;  /* 0x000000060606722b */ /* 0x000fd00000000006 */
[----:B------:R-:W-:-:S08]  /*0740*/  DFMA R6, R2, R6, R2 ;  /* 0x000000060206722b */ /* 0x000fd00000000002 */
[----:B------:R-:W-:-:S08]  /*0750*/  DFMA R2, -R4, R6, 1 ;  /* 0x3ff000000402742b */ /* 0x000fd00000000106 */
[----:B------:R-:W-:-:S08]  /*0760*/  DFMA R2, R6, R2, R6 ;  /* 0x000000020602722b */ /* 0x000fd00000000006 */
[----:B------:R-:W-:-:S08]  /*0770*/  DMUL R6, R8, R2 ;  /* 0x0000000208067228 */ /* 0x000fd00000000000 */
[----:B------:R-:W-:-:S08]  /*0780*/  DFMA R10, -R4, R6, R8 ;  /* 0x00000006040a722b */ /* 0x000fd00000000108 */
[----:B------:R-:W-:-:S10]  /*0790*/  DFMA R2, R2, R10, R6 ;  /* 0x0000000a0202722b */ /* 0x000fd40000000006 */
[----:B------:R-:W-:-:S05]  /*07a0*/  FFMA R6, RZ, R5, R3 ;  /* 0x00000005ff067223 */ /* 0x000fca0000000003 */
[----:B------:R-:W-:Y:S01]  /*07b0*/  FSETP.GT.AND P0, PT, |R6|, 1.469367938527859385e-39, PT ;  /* 0x001000000600780b */ /* 0x000fe20003f04200 */
[----:B--2---:R-:W-:-:S12]  /*07c0*/  IMAD.IADD R6, R0, 0x1, R13 ;  /* 0x0000000100067824 */ /* 0x004fd800078e020d */
[----:B------:R-:W-:Y:S05]  /*07d0*/  @P0 BRA P1, `(.L_x_5) ;  /* 0x0000000000100947 */ /* 0x000fea0000800000 */
[----:B------:R-:W-:Y:S01]  /*07e0*/  MOV R13, R8 ;  /* 0x00000008000d7202 */ /* 0x000fe20000000f00 */
[----:B------:R-:W-:Y:S01]  /*07f0*/  IMAD.MOV.U32 R16, RZ, RZ, R9 ;  /* 0x000000ffff107224 */ /* 0x000fe200078e0009 */
[----:B------:R-:W-:-:S07]  /*0800*/  MOV R12, 0x820 ;  /* 0x00000820000c7802 */ /* 0x000fce0000000f00 */
[----:B------:R-:W-:Y:S05]  /*0810*/  CALL.REL.NOINC `($__internal_0_$__cuda_sm20_div_rn_f64_full) ;  /* 0x00000018003c7944 */ /* 0x000fea0003c00000 */
.L_x_5:
[----:B------:R0:W1:Y:S01]  /*0820*/  F2I.F64.CEIL R15, R2 ;  /* 0x00000002000f7311 */ /* 0x0000620000309100 */
[----:B------:R-:W2:Y:S01]  /*0830*/  S2R R17, SR_CTAID.Y ;  /* 0x0000000000117919 */ /* 0x000ea20000002600 */
[----:B0-----:R-:W-:Y:S01]  /*0840*/  IMAD.MOV.U32 R2, RZ, RZ, RZ ;  /* 0x000000ffff027224 */ /* 0x001fe200078e00ff */
[----:B-1----:R-:W-:-:S05]  /*0850*/  IABS R11, R15 ;  /* 0x0000000f000b7213 */ /* 0x002fca0000000000 */
[----:B------:R-:W0:Y:S01]  /*0860*/  I2F.U32.RP R8, R15 ;  /* 0x0000000f00087306 */ /* 0x000e220000209000 */
[----:B------:R-:W-:Y:S01]  /*0870*/  IMAD.MOV R13, RZ, RZ, -R15 ;  /* 0x000000ffff0d7224 */ /* 0x000fe200078e0a0f */
[----:B------:R-:W-:-:S06]  /*0880*/  ISETP.NE.U32.AND P3, PT, R15, RZ, PT ;  /* 0x000000ff0f00720c */ /* 0x000fcc0003f65070 */
[----:B------:R-:W1:Y:S08]  /*0890*/  I2F.RP R7, R11 ;  /* 0x0000000b00077306 */ /* 0x000e700000209400 */
[----:B0-----:R-:W0:Y:S01]  /*08a0*/  MUFU.RCP R8, R8 ;  /* 0x0000000800087308 */ /* 0x001e220000001000 */
[----:B--2---:R-:W-:-:S07]  /*08b0*/  IADD3 R0, PT, PT, R0, R17, RZ ;  /* 0x0000001100007210 */ /* 0x004fce0007ffe0ff */
[----:B-1----:R-:W1:Y:S01]  /*08c0*/  MUFU.RCP R7, R7 ;  /* 0x0000000700077308 */ /* 0x002e620000001000 */
[----:B0-----:R-:W-:Y:S02]  /*08d0*/  IADD3 R9, PT, PT, R8, 0xffffffe, RZ ;  /* 0x0ffffffe08097810 */ /* 0x001fe40007ffe0ff */
[----:B------:R-:W-:-:S05]  /*08e0*/  IABS R8, R15 ;  /* 0x0000000f00087213 */ /* 0x000fca0000000000 */
[----:B------:R-:W0:Y:S01]  /*08f0*/  F2I.FTZ.U32.TRUNC.NTZ R3, R9 ;  /* 0x0000000900037305 */ /* 0x000e22000021f000 */
[----:B------:R-:W-:Y:S01]  /*0900*/  IADD3 R8, PT, PT, RZ, -R8, RZ ;  /* 0x80000008ff087210 */ /* 0x000fe20007ffe0ff */
[----:B-1----:R-:W-:-:S06]  /*0910*/  VIADD R4, R7, 0xffffffe ;  /* 0x0ffffffe07047836 */ /* 0x002fcc0000000000 */
[----:B------:R1:W2:Y:S01]  /*0920*/  F2I.FTZ.U32.TRUNC.NTZ R5, R4 ;  /* 0x0000000400057305 */ /* 0x0002a2000021f000 */
[----:B0-----:R-:W-:Y:S02]  /*0930*/  IMAD R13, R13, R3, RZ ;  /* 0x000000030d0d7224 */ /* 0x001fe400078e02ff */
[----:B-1----:R-:W-:Y:S02]  /*0940*/  IMAD.MOV.U32 R4, RZ, RZ, RZ ;  /* 0x000000ffff047224 */ /* 0x002fe400078e00ff */
[----:B------:R-:W-:Y:S01]  /*0950*/  IMAD.HI.U32 R3, R3, R13, R2 ;  /* 0x0000000d03037227 */ /* 0x000fe200078e0002 */
[----:B------:R-:W-:-:S03]  /*0960*/  IABS R2, R6 ;  /* 0x0000000600027213 */ /* 0x000fc60000000000 */
[----:B--2---:R-:W-:Y:S02]  /*0970*/  IMAD.MOV R10, RZ, RZ, -R5 ;  /* 0x000000ffff0a7224 */ /* 0x004fe400078e0a05 */
[----:B------:R-:W-:-:S04]  /*0980*/  IMAD.HI.U32 R3, R3, R0, RZ ;  /* 0x0000000003037227 */ /* 0x000fc800078e00ff */
[----:B------:R-:W-:Y:S01]  /*0990*/  IMAD R7, R10, R11, RZ ;  /* 0x0000000b0a077224 */ /* 0x000fe200078e02ff */
[----:B------:R-:W-:-:S03]  /*09a0*/  IADD3 R3, PT, PT, -R3, RZ, RZ ;  /* 0x000000ff03037210 */ /* 0x000fc60007ffe1ff */
[----:B------:R-:W-:-:S04]  /*09b0*/  IMAD.HI.U32 R4, R5, R7, R4 ;  /* 0x0000000705047227 */ /* 0x000fc800078e0004 */
[----:B------:R-:W-:Y:S02]  /*09c0*/  IMAD.MOV.U32 R5, RZ, RZ, R2 ;  /* 0x000000ffff057224 */ /* 0x000fe400078e0002 */
[----:B------:R-:W-:Y:S02]  /*09d0*/  IMAD.MOV.U32 R2, RZ, RZ, R8 ;  /* 0x000000ffff027224 */ /* 0x000fe400078e0008 */
[----:B------:R-:W-:-:S04]  /*09e0*/  IMAD.HI.U32 R4, R4, R5, RZ ;  /* 0x0000000504047227 */ /* 0x000fc800078e00ff */
[----:B------:R-:W-:Y:S02]  /*09f0*/  IMAD R4, R4, R2, R5 ;  /* 0x0000000204047224 */ /* 0x000fe400078e0205 */
[----:B------:R-:W-:Y:S01]  /*0a00*/  IMAD R0, R15, R3, R0 ;  /* 0x000000030f007224 */ /* 0x000fe200078e0200 */
[-C--:B------:R-:W-:Y:S02]  /*0a10*/  LOP3.LUT R3, RZ, R15.reuse, RZ, 0x33, !PT ;  /* 0x0000000fff037212 */ /* 0x080fe400078e33ff */
[----:B------:R-:W-:Y:S02]  /*0a20*/  ISETP.GT.U32.AND P1, PT, R11, R4, PT ;  /* 0x000000040b00720c */ /* 0x000fe40003f24070 */
[----:B------:R-:W-:-:S11]  /*0a30*/  ISETP.GE.U32.AND P0, PT, R0, R15, PT ;  /* 0x0000000f0000720c */ /* 0x000fd60003f06070 */
[----:B------:R-:W-:Y:S01]  /*0a40*/  @!P1 IMAD.IADD R4, R4, 0x1, -R11 ;  /* 0x0000000104049824 */ /* 0x000fe200078e0a0b */
[----:B------:R-:W-:Y:S01]  /*0a50*/  ISETP.GE.AND P1, PT, R6, RZ, PT ;  /* 0x000000ff0600720c */ /* 0x000fe20003f26270 */
[----:B------:R-:W-:-:S03]  /*0a60*/  @P0 IMAD.IADD R0, R0, 0x1, -R15 ;  /* 0x0000000100000824 */ /* 0x000fc600078e0a0f */
[----:B------:R-:W-:Y:S02]  /*0a70*/  ISETP.GT.U32.AND P2, PT, R11, R4, PT ;  /* 0x000000040b00720c */ /* 0x000fe40003f44070 */
[----:B------:R-:W-:-:S11]  /*0a80*/  ISETP.GE.U32.AND P0, PT, R0, R15, PT ;  /* 0x0000000f0000720c */ /* 0x000fd60003f06070 */
[----:B------:R-:W-:Y:S02]  /*0a90*/  @!P2 IADD3 R4, PT, PT, R4, -R11, RZ ;  /* 0x8000000b0404a210 */ /* 0x000fe40007ffe0ff */
[----:B------:R-:W-:Y:S01]  /*0aa0*/  @P0 IMAD.IADD R0, R0, 0x1, -R15 ;  /* 0x0000000100000824 */ /* 0x000fe200078e0a0f */
[----:B------:R-:W-:Y:S02]  /*0ab0*/  ISETP.NE.AND P2, PT, R15, RZ, PT ;  /* 0x000000ff0f00720c */ /* 0x000fe40003f45270 */
[----:B------:R-:W-:Y:S02]  /*0ac0*/  @!P1 IMAD.MOV R4, RZ, RZ, -R4 ;  /* 0x000000ffff049224 */ /* 0x000fe400078e0a04 */
[----:B------:R-:W-:-:S03]  /*0ad0*/  SEL R0, R3, R0, !P3 ;  /* 0x0000000003007207 */ /* 0x000fc60005800000 */
[----:B------:R-:W-:-:S07]  /*0ae0*/  SEL R2, R3, R4, !P2 ;  /* 0x0000000403027207 */ /* 0x000fce0005000000 */
.L_x_1:
[----:B------:R-:W1:Y:S01]  /*0af0*/  S2R R3, SR_TID.Y ;  /* 0x0000000000037919 */ /* 0x000e620000002200 */
[----:B------:R-:W2:Y:S01]  /*0b00*/  LDCU UR4, c[0x0][0x388] ;  /* 0x00007100ff0477ac */ /* 0x000ea20008000800 */
[----:B------:R-:W-:Y:S01]  /*0b10*/  BSSY.RECONVERGENT B0, `(.L_x_6) ;  /* 0x00000b3000007945 */ /* 0x000fe20003800200 */
[----:B--2---:R-:W-:-:S05]  /*0b20*/  MOV R4, UR4 ;  /* 0x0000000400047c02 */ /* 0x004fca0008000f00 */
[-C--:B0-----:R-:W-:Y:S01]  /*0b30*/  IMAD R5, R0, R4.reuse, RZ ;  /* 0x0000000400057224 */ /* 0x081fe200078e02ff */
[----:B-1----:R-:W-:-:S13]  /*0b40*/  ISETP.GE.AND P0, PT, R3, R4, PT ;  /* 0x000000040300720c */ /* 0x002fda0003f06270 */
[----:B------:R-:W-:Y:S05]  /*0b50*/  @P0 BRA `(.L_x_7) ;  /* 0x0000000800b80947 */ /* 0x000fea0003800000 */
[----:B------:R-:W0:Y:S01]  /*0b60*/  LDCU UR4, c[0x0][0x394] ;  /* 0x00007280ff0477ac */ /* 0x000e220008000800 */
[----:B------:R-:W1:Y:S01]  /*0b70*/  S2R R7, SR_TID.X ;  /* 0x0000000000077919 */ /* 0x000e620000002100 */
[----:B0-----:R-:W0:Y:S01]  /*0b80*/  I2F.U32.RP R6, UR4 ;  /* 0x0000000400067d06 */ /* 0x001e220008209000 */
[----:B------:R-:W-:-:S07]  /*0b90*/  ISETP.NE.U32.AND P2, PT, RZ, UR4, PT ;  /* 0x00000004ff007c0c */ /* 0x000fce000bf45070 */
[----:B0-----:R-:W0:Y:S01]  /*0ba0*/  MUFU.RCP R6, R6 ;  /* 0x0000000600067308 */ /* 0x001e220000001000 */
[----:B-1----:R-:W-:-:S04]  /*0bb0*/  IADD3 R9, PT, PT, R7, UR4, RZ ;  /* 0x0000000407097c10 */ /* 0x002fc8000fffe0ff */
[CC--:B------:R-:W-:Y:S02]  /*0bc0*/  ISETP.GE.AND P0, PT, R9.reuse, R4.reuse, PT ;  /* 0x000000040900720c */ /* 0x0c0fe40003f06270 */
[----:B------:R-:W-:Y:S02]  /*0bd0*/  VIMNMX R4, PT, PT, R9, R4, !PT ;  /* 0x0000000409047248 */ /* 0x000fe40007fe0100 */
[----:B------:R-:W-:-:S04]  /*0be0*/  SEL R8, RZ, 0x1, P0 ;  /* 0x00000001ff087807 */ /* 0x000fc80000000000 */
[----:B------:R-:W-:Y:S01]  /*0bf0*/  IADD3 R4, PT, PT, R4, -R9, -R8 ;  /* 0x8000000904047210 */ /* 0x000fe20007ffe808 */
[----:B0-----:R-:W-:Y:S02]  /*0c00*/  VIADD R10, R6, 0xffffffe ;  /* 0x0ffffffe060a7836 */ /* 0x001fe40000000000 */
[----:B------:R-:W-:Y:S02]  /*0c10*/  VIADD R6, R9, UR4 ;  /* 0x0000000409067c36 */ /* 0x000fe40008000000 */
[----:B------:R0:W1:Y:S02]  /*0c20*/  F2I.FTZ.U32.TRUNC.NTZ R11, R10 ;  /* 0x0000000a000b7305 */ /* 0x000064000021f000 */
[----:B0-----:R-:W-:Y:S02]  /*0c30*/  IMAD.MOV.U32 R10, RZ, RZ, RZ ;  /* 0x000000ffff0a7224 */ /* 0x001fe400078e00ff */
[----:B-1----:R-:W-:-:S04]  /*0c40*/  IMAD.MOV R13, RZ, RZ, -R11 ;  /* 0x000000ffff0d7224 */ /* 0x002fc800078e0a0b */
[----:B------:R-:W-:-:S04]  /*0c50*/  IMAD R13, R13, UR4, RZ ;  /* 0x000000040d0d7c24 */ /* 0x000fc8000f8e02ff */
[----:B------:R-:W-:-:S06]  /*0c60*/  IMAD.HI.U32 R11, R11, R13, R10 ;  /* 0x0000000d0b0b7227 */ /* 0x000fcc00078e000a */
[----:B------:R-:W-:-:S04]  /*0c70*/  IMAD.HI.U32 R13, R11, R4, RZ ;  /* 0x000000040b0d7227 */ /* 0x000fc800078e00ff */
[----:B------:R-:W-:-:S04]  /*0c80*/  IMAD.MOV R11, RZ, RZ, -R13 ;  /* 0x000000ffff0b7224 */ /* 0x000fc800078e0a0d */
[----:B------:R-:W-:Y:S01]  /*0c90*/  IMAD R4, R11, UR4, R4 ;  /* 0x000000040b047c24 */ /* 0x000fe2000f8e0204 */
[----:B------:R-:W-:-:S04]  /*0ca0*/  MOV R11, R3 ;  /* 0x00000003000b7202 */ /* 0x000fc80000000f00 */
[----:B------:R-:W-:-:S13]  /*0cb0*/  ISETP.GE.U32.AND P0, PT, R4, UR4, PT ;  /* 0x0000000404007c0c */ /* 0x000fda000bf06070 */
[----:B------:R-:W-:Y:S01]  /*0cc0*/  @P0 IADD3 R4, PT, PT, R4, -UR4, RZ ;  /* 0x8000000404040c10 */ /* 0x000fe2000fffe0ff */
[----:B------:R-:W-:-:S03]  /*0cd0*/  @P0 VIADD R13, R13, 0x1 ;  /* 0x000000010d0d0836 */ /* 0x000fc60000000000 */
[----:B------:R-:W-:-:S13]  /*0ce0*/  ISETP.GE.U32.AND P1, PT, R4, UR4, PT ;  /* 0x0000000404007c0c */ /* 0x000fda000bf26070 */
[----:B------:R-:W-:Y:S01]  /*0cf0*/  @P1 VIADD R13, R13, 0x1 ;  /* 0x000000010d0d1836 */ /* 0x000fe20000000000 */
[----:B------:R-:W-:-:S05]  /*0d00*/  @!P2 LOP3.LUT R13, RZ, UR4, RZ, 0x33, !PT ;  /* 0x00000004ff0dac12 */ /* 0x000fca000f8e33ff */
[----:B------:R-:W-:-:S07]  /*0d10*/  IMAD.IADD R8, R8, 0x1, R13 ;  /* 0x0000000108087824 */ /* 0x000fce00078e020d */
.L_x_13:
[----:B0-----:R-:W0:Y:S01]  /*0d20*/  LDCU UR4, c[0x0][0x388] ;  /* 0x00007100ff0477ac */ /* 0x001e220008000800 */
[----:B------:R-:W-:Y:S01]  /*0d30*/  BSSY.RECONVERGENT B1, `(.L_x_8) ;  /* 0x000008c000017945 */ /* 0x000fe20003800200 */
[----:B0-----:R-:W-:-:S04]  /*0d40*/  MOV R4, UR4 ;  /* 0x0000000400047c02 */ /* 0x001fc80008000f00 */
[----:B------:R-:W-:-:S13]  /*0d50*/  ISETP.GE.U32.AND P0, PT, R7, R4, PT ;  /* 0x000000040700720c */ /* 0x000fda0003f06070 */
[----:B-12---:R-:W-:Y:S05]  /*0d60*/  @P0 BRA `(.L_x_9) ;  /* 0x0000000800200947 */ /* 0x006fea0003800000 */
[----:B------:R-:W0:Y:S01]  /*0d70*/  LDC R10, c[0x0][0x38c] ;  /* 0x0000e300ff0a7b82 */ /* 0x000e220000000800 */
[----:B------:R-:W-:Y:S01]  /*0d80*/  LOP3.LUT R22, R8, 0x3, RZ, 0xc0, !PT ;  /* 0x0000000308167812 */ /* 0x000fe200078ec0ff */
[----:B------:R-:W-:Y:S01]  /*0d90*/  IMAD.IADD R13, R11, 0x1, R4 ;  /* 0x000000010b0d7824 */ /* 0x000fe200078e0204 */
[----:B------:R-:W-:Y:S01]  /*0da0*/  BSSY.RECONVERGENT B2, `(.L_x_10) ;  /* 0x0000043000027945 */ /* 0x000fe20003800200 */
[-C--:B------:R-:W-:Y:S01]  /*0db0*/  IMAD R31, R2, R4.reuse, R11 ;  /* 0x00000004021f7224 */ /* 0x080fe200078e020b */
[----:B------:R-:W-:Y:S01]  /*0dc0*/  ISETP.NE.AND P0, PT, R22, 0x3, PT ;  /* 0x000000031600780c */ /* 0x000fe20003f05270 */
[----:B------:R-:W-:Y:S01]  /*0dd0*/  IMAD.MOV.U32 R16, RZ, RZ, R7 ;  /* 0x000000ffff107224 */ /* 0x000fe200078e0007 */
[----:B------:R-:W-:Y:S01]  /*0de0*/  ISETP.GE.U32.AND P1, PT, R8, 0x3, PT ;  /* 0x000000030800780c */ /* 0x000fe20003f26070 */
[----:B------:R-:W1:Y:S01]  /*0df0*/  LDC R14, c[0x0][0x390] ;  /* 0x0000e400ff0e7b82 */ /* 0x000e620000000800 */
[----:B------:R-:W-:Y:S01]  /*0e00*/  IADD3 R15, PT, PT, R13, R4, RZ ;  /* 0x000000040d0f7210 */ /* 0x000fe20007ffe0ff */
[----:B0-----:R-:W-:-:S02]  /*0e10*/  IMAD R17, R31, R10, RZ ;  /* 0x0000000a1f117224 */ /* 0x001fc400078e02ff */
[----:B-1----:R-:W-:-:S06]  /*0e20*/  IMAD R29, R14, R4, R11 ;  /* 0x000000040e1d7224 */ /* 0x002fcc00078e020b */
[----:B------:R-:W-:Y:S05]  /*0e30*/  @!P0 BRA `(.L_x_11) ;  /* 0x0000000000e48947 */ /* 0x000fea0003800000 */
[----:B------:R-:W0:Y:S01]  /*0e40*/  LDC.64 R20, c[0x0][0x380] ;  /* 0x0000e000ff147b82 */ /* 0x000e220000000a00 */
[----:B------:R-:W-:Y:S02]  /*0e50*/  IMAD.IADD R19, R5, 0x1, R7 ;  /* 0x0000000105137824 */ /* 0x000fe400078e0207 */
[----:B------:R-:W-:Y:S02]  /*0e60*/  IMAD R12, R14, R4, R17 ;  /* 0x000000040e0c7224 */ /* 0x000fe400078e0211 */
[-C--:B------:R-:W-:Y:S02]  /*0e70*/  IMAD R31, R31, R10.reuse, R19 ;  /* 0x0000000a1f1f7224 */ /* 0x080fe400078e0213 */
[----:B------:R-:W-:Y:S02]  /*0e80*/  IMAD.IADD R23, R12, 0x1, R7 ;  /* 0x000000010c177824 */ /* 0x000fe400078e0207 */
[----:B------:R-:W-:Y:S02]  /*0e90*/  IMAD R25, R29, R10, R19 ;  /* 0x0000000a1d197224 */ /* 0x000fe400078e0213 */
[----:B0-----:R-:W-:-:S04]  /*0ea0*/  IMAD.WIDE R30, R31, 0x4, R20 ;  /* 0x000000041f1e7825 */ /* 0x001fc800078e0214 */
[--C-:B------:R-:W-:Y:S02]  /*0eb0*/  IMAD.WIDE R18, R23, 0x4, R20.reuse ;  /* 0x0000000417127825 */ /* 0x100fe400078e0214 */
[----:B------:R-:W2:Y:S02]  /*0ec0*/  LDG.E R23, desc[UR6][R30.64] ;  /* 0x000000061e177981 */ /* 0x000ea4000c1e1900 */
[----:B------:R-:W-:Y:S02]  /*0ed0*/  IMAD.WIDE R20, R25, 0x4, R20 ;  /* 0x0000000419147825 */ /* 0x000fe400078e0214 */
[----:B------:R-:W3:Y:S04]  /*0ee0*/  LDG.E R25, desc[UR6][R18.64] ;  /* 0x0000000612197981 */ /* 0x000ee8000c1e1900 */
[----:B------:R-:W4:Y:S01]  /*0ef0*/  LDG.E R27, desc[UR6][R20.64] ;  /* 0x00000006141b7981 */ /* 0x000f22000c1e1900 */
[----:B------:R-:W0:Y:S01]  /*0f00*/  S2UR UR5, SR_CgaCtaId ;  /* 0x00000000000579c3 */ /* 0x000e220000008800 */
[----:B------:R-:W-:Y:S01]  /*0f10*/  UMOV UR4, 0x400 ;  /* 0x0000040000047882 */ /* 0x000fe20000000000 */
[----:B------:R-:W-:-:S02]  /*0f20*/  IMAD R12, R11, R4, R7 ;  /* 0x000000040b0c7224 */ /* 0x000fc400078e0207 */
[-CC-:B------:R-:W-:Y:S02]  /*0f30*/  IMAD R28, R13, R4.reuse, R7.reuse ;  /* 0x000000040d1c7224 */ /* 0x180fe400078e0207 */
[----:B------:R-:W-:Y:S01]  /*0f40*/  IMAD R32, R15, R4, R7 ;  /* 0x000000040f207224 */ /* 0x000fe200078e0207 */
[----:B0-----:R-:W-:-:S06]  /*0f50*/  ULEA UR4, UR5, UR4, 0x18 ;  /* 0x0000000405047291 */ /* 0x001fcc000f8ec0ff */
[----:B------:R-:W-:Y:S02]  /*0f60*/  LEA R12, R12, UR4, 0x2 ;  /* 0x000000040c0c7c11 */ /* 0x000fe4000f8e10ff */
[----:B------:R-:W-:Y:S02]  /*0f70*/  LEA R28, R28, UR4, 0x2 ;  /* 0x000000041c1c7c11 */ /* 0x000fe4000f8e10ff */
[----:B------:R-:W-:Y:S02]  /*0f80*/  LEA R32, R32, UR4, 0x2 ;  /* 0x0000000420207c11 */ /* 0x000fe4000f8e10ff */
[----:B------:R-:W-:Y:S02]  /*0f90*/  ISETP.NE.AND P0, PT, R22, RZ, PT ;  /* 0x000000ff1600720c */ /* 0x000fe40003f05270 */
[----:B------:R-:W-:Y:S01]  /*0fa0*/  MOV R16, R9 ;  /* 0x0000000900107202 */ /* 0x000fe20000000f00 */
[----:B--2---:R0:W-:Y:S04]  /*0fb0*/  STS [R12], R23 ;  /* 0x000000170c007388 */ /* 0x0041e80000000800 */
[----:B---3--:R0:W-:Y:S04]  /*0fc0*/  STS [R28], R25 ;  /* 0x000000191c007388 */ /* 0x0081e80000000800 */
[----:B----4-:R0:W-:Y:S02]  /*0fd0*/  STS [R32], R27 ;  /* 0x0000001b20007388 */ /* 0x0101e40000000800 */
[----:B------:R-:W-:Y:S05]  /*0fe0*/  @!P0 BRA `(.L_x_11) ;  /* 0x0000000000788947 */ /* 0x000fea0003800000 */
[----:B------:R-:W1:Y:S01]  /*0ff0*/  LDC R33, c[0x0][0x394] ;  /* 0x0000e500ff217b82 */ /* 0x000e620000000800 */
[----:B------:R-:W-:Y:S01]  /*1000*/  ISETP.NE.AND P0, PT, R22, 0x1, PT ;  /* 0x000000011600780c */ /* 0x000fe20003f05270 */
[----:B------:R-:W2:Y:S01]  /*1010*/  LDCU UR4, c[0x0][0x394] ;  /* 0x00007280ff0477ac */ /* 0x000ea20008000800 */
[----:B-1----:R-:W-:-:S04]  /*1020*/  IMAD.WIDE R30, R33, 0x4, R30 ;  /* 0x00000004211e7825 */ /* 0x002fc800078e021e */
[C---:B------:R-:W-:Y:S01]  /*1030*/  IMAD.WIDE R18, R33.reuse, 0x4, R18 ;  /* 0x0000000421127825 */ /* 0x040fe200078e0212 */
[----:B------:R1:W3:Y:S03]  /*1040*/  LDG.E R16, desc[UR6][R30.64] ;  /* 0x000000061e107981 */ /* 0x0002e6000c1e1900 */
[----:B------:R-:W-:-:S04]  /*1050*/  IMAD.WIDE R20, R33, 0x4, R20 ;  /* 0x0000000421147825 */ /* 0x000fc800078e0214 */
[----:B0-----:R-:W-:-:S04]  /*1060*/  @P0 IMAD.WIDE R26, R33, 0x4, R30 ;  /* 0x00000004211a0825 */ /* 0x001fc800078e021e */
[C---:B------:R-:W-:Y:S02]  /*1070*/  @P0 IMAD.WIDE R24, R33.reuse, 0x4, R18 ;  /* 0x0000000421180825 */ /* 0x040fe400078e0212 */
[----:B------:R0:W4:Y:S02]  /*1080*/  LDG.E R18, desc[UR6][R18.64] ;  /* 0x0000000612127981 */ /* 0x000124000c1e1900 */
[C---:B------:R-:W-:Y:S02]  /*1090*/  @P0 IMAD.WIDE R22, R33.reuse, 0x4, R20 ;  /* 0x0000000421160825 */ /* 0x040fe400078e0214 */
[----:B------:R-:W5:Y:S04]  /*10a0*/  LDG.E R20, desc[UR6][R20.64] ;  /* 0x0000000614147981 */ /* 0x000f68000c1e1900 */
[----:B------:R-:W2:Y:S04]  /*10b0*/  @P0 LDG.E R26, desc[UR6][R26.64] ;  /* 0x000000061a1a0981 */ /* 0x000ea8000c1e1900 */
[----:B------:R-:W2:Y:S04]  /*10c0*/  @P0 LDG.E R24, desc[UR6][R24.64] ;  /* 0x0000000618180981 */ /* 0x000ea8000c1e1900 */
[----:B------:R-:W2:Y:S01]  /*10d0*/  @P0 LDG.E R22, desc[UR6][R22.64] ;  /* 0x0000000616160981 */ /* 0x000ea2000c1e1900 */
[C---:B------:R-:W-:Y:S01]  /*10e0*/  IMAD R12, R33.reuse, 0x4, R12 ;  /* 0x00000004210c7824 */ /* 0x040fe200078e020c */
[C---:B------:R-:W-:Y:S01]  /*10f0*/  LEA R32, R33.reuse, R32, 0x2 ;  /* 0x0000002021207211 */ /* 0x040fe200078e10ff */
[----:B------:R-:W-:-:S02]  /*1100*/  IMAD R28, R33, 0x4, R28 ;  /* 0x00000004211c7824 */ /* 0x000fc400078e021c */
[C---:B-1----:R-:W-:Y:S02]  /*1110*/  @P0 IMAD R31, R33.reuse, 0x4, R12 ;  /* 0x00000004211f0824 */ /* 0x042fe400078e020c */
[C---:B0-----:R-:W-:Y:S01]  /*1120*/  @P0 IMAD R19, R33.reuse, 0x4, R28 ;  /* 0x0000000421130824 */ /* 0x041fe200078e021c */
[----:B------:R-:W-:Y:S01]  /*1130*/  @P0 LEA R33, R33, R32, 0x2 ;  /* 0x0000002021210211 */ /* 0x000fe200078e10ff */
[----:B---3--:R0:W-:Y:S04]  /*1140*/  STS [R12], R16 ;  /* 0x000000100c007388 */ /* 0x0081e80000000800 */
[----:B----4-:R1:W-:Y:S04]  /*1150*/  STS [R28], R18 ;  /* 0x000000121c007388 */ /* 0x0103e80000000800 */
[----:B-----5:R1:W-:Y:S04]  /*1160*/  STS [R32], R20 ;  /* 0x0000001420007388 */ /* 0x0203e80000000800 */
[----:B--2---:R1:W-:Y:S04]  /*1170*/  @P0 STS [R31], R26 ;  /* 0x0000001a1f000388 */ /* 0x0043e80000000800 */
[----:B------:R1:W-:Y:S04]  /*1180*/  @P0 STS [R19], R24 ;  /* 0x0000001813000388 */ /* 0x0003e80000000800 */
[----:B------:R1:W-:Y:S01]  /*1190*/  @P0 STS [R33], R22 ;  /* 0x0000001621000388 */ /* 0x0003e20000000800 */
[----:B0-----:R-:W-:-:S02]  /*11a0*/  VIADD R12, R6, UR4 ;  /* 0x00000004060c7c36 */ /* 0x001fc40008000000 */
[----:B------:R-:W-:-:S03]  /*11b0*/  IMAD.MOV.U32 R16, RZ, RZ, R6 ;  /* 0x000000ffff107224 */ /* 0x000fc600078e0006 */
[----:B------:R-:W-:-:S07]  /*11c0*/  @P0 MOV R16, R12 ;  /* 0x0000000c00100202 */ /* 0x000fce0000000f00 */
.L_x_11:
[----:B------:R-:W-:Y:S05]  /*11d0*/  BSYNC.RECONVERGENT B2 ;  /* 0x0000000000027941 */ /* 0x000fea0003800200 */
.L_x_10:
[----:B------:R-:W-:Y:S05]  /*11e0*/  @!P1 BRA `(.L_x_9) ;  /* 0x0000000400009947 */ /* 0x000fea0003800000 */
[----:B-1----:R-:W1:Y:S01]  /*11f0*/  S2R R19, SR_CgaCtaId ;  /* 0x0000000000137919 */ /* 0x002e620000008800 */
[----:B0-----:R-:W-:Y:S01]  /*1200*/  MOV R12, 0x400 ;  /* 0x00000400000c7802 */ /* 0x001fe20000000f00 */
[----:B------:R-:W-:-:S03]  /*1210*/  IMAD R14, R14, R4, R17 ;  /* 0x000000040e0e7224 */ /* 0x000fc600078e0211 */
[----:B-1----:R-:W-:-:S07]  /*1220*/  LEA R12, R19, R12, 0x18 ;  /* 0x0000000c130c7211 */ /* 0x002fce00078ec0ff */
.L_x_12:
[----:B--2---:R-:W0:Y:S01]  /*1230*/  LDC.64 R22, c[0x0][0x380] ;  /* 0x0000e000ff167b82 */ /* 0x004e220000000a00 */
[----:B------:R-:W-:Y:S01]  /*1240*/  IMAD.IADD R18, R5, 0x1, R16 ;  /* 0x0000000105127824 */ /* 0x000fe200078e0210 */
[----:B------:R-:W-:-:S03]  /*1250*/  IADD3 R37, PT, PT, R14, R16, RZ ;  /* 0x000000100e257210 */ /* 0x000fc60007ffe0ff */
[----:B------:R-:W-:-:S03]  /*1260*/  IMAD.IADD R35, R17, 0x1, R18 ;  /* 0x0000000111237824 */ /* 0x000fc600078e0212 */
[----:B------:R-:W1:Y:S01]  /*1270*/  LDC R31, c[0x0][0x394] ;  /* 0x0000e500ff1f7b82 */ /* 0x000e620000000800 */
[----:B------:R-:W-:Y:S02]  /*1280*/  IMAD R19, R29, R10, R18 ;  /* 0x0000000a1d137224 */ /* 0x000fe400078e0212 */
[----:B0-----:R-:W-:-:S04]  /*1290*/  IMAD.WIDE R34, R35, 0x4, R22 ;  /* 0x0000000423227825 */ /* 0x001fc800078e0216 */
[--C-:B------:R-:W-:Y:S01]  /*12a0*/  IMAD.WIDE R36, R37, 0x4, R22.reuse ;  /* 0x0000000425247825 */ /* 0x100fe200078e0216 */
[----:B------:R-:W2:Y:S03]  /*12b0*/  LDG.E R28, desc[UR6][R34.64] ;  /* 0x00000006221c7981 */ /* 0x000ea6000c1e1900 */
[----:B------:R-:W-:Y:S01]  /*12c0*/  IMAD.WIDE R22, R19, 0x4, R22 ;  /* 0x0000000413167825 */ /* 0x000fe200078e0216 */
[----:B------:R-:W3:Y:S03]  /*12d0*/  LDG.E R33, desc[UR6][R36.64] ;  /* 0x0000000624217981 */ /* 0x000ee6000c1e1900 */
[C---:B-1----:R-:W-:Y:S01]  /*12e0*/  IMAD.WIDE R24, R31.reuse, 0x4, R34 ;  /* 0x000000041f187825 */ /* 0x042fe200078e0222 */
[----:B------:R-:W4:Y:S03]  /*12f0*/  LDG.E R30, desc[UR6][R22.64] ;  /* 0x00000006161e7981 */ /* 0x000f26000c1e1900 */
[C---:B------:R-:W-:Y:S01]  /*1300*/  IMAD.WIDE R26, R31.reuse, 0x4, R36 ;  /* 0x000000041f1a7825 */ /* 0x040fe200078e0224 */
[----:B------:R0:W5:Y:S03]  /*1310*/  LDG.E R34, desc[UR6][R24.64] ;  /* 0x0000000618227981 */ /* 0x000166000c1e1900 */
[C---:B------:R-:W-:Y:S01]  /*1320*/  IMAD.WIDE R18, R31.reuse, 0x4, R22 ;  /* 0x000000041f127825 */ /* 0x040fe200078e0216 */
[----:B------:R-:W5:Y:S03]  /*1330*/  LDG.E R32, desc[UR6][R26.64] ;  /* 0x000000061a207981 */ /* 0x000f66000c1e1900 */
[C---:B------:R-:W-:Y:S01]  /*1340*/  IMAD.WIDE R20, R31.reuse, 0x4, R26 ;  /* 0x000000041f147825 */ /* 0x040fe200078e021a */
[----:B------:R1:W5:Y:S03]  /*1350*/  LDG.E R35, desc[UR6][R18.64] ;  /* 0x0000000612237981 */ /* 0x000366000c1e1900 */
[C---:B0-----:R-:W-:Y:S01]  /*1360*/  IMAD.WIDE R24, R31.reuse, 0x4, R24 ;  /* 0x000000041f187825 */ /* 0x041fe200078e0218 */
[----:B------:R0:W5:Y:S04]  /*1370*/  LDG.E R36, desc[UR6][R20.64] ;  /* 0x0000000614247981 */ /* 0x000168000c1e1900 */
[----:B------:R-:W5:Y:S01]  /*1380*/  LDG.E R37, desc[UR6][R24.64] ;  /* 0x0000000618257981 */ /* 0x000f62000c1e1900 */
[----:B-1----:R-:W-:-:S04]  /*1390*/  IMAD.WIDE R18, R31, 0x4, R18 ;  /* 0x000000041f127825 */ /* 0x002fc800078e0212 */
[----:B------:R-:W-:-:S04]  /*13a0*/  IMAD.WIDE R22, R31, 0x4, R24 ;  /* 0x000000041f167825 */ /* 0x000fc800078e0218 */
[C---:B0-----:R-:W-:Y:S01]  /*13b0*/  IMAD.WIDE R20, R31.reuse, 0x4, R20 ;  /* 0x000000041f147825 */ /* 0x041fe200078e0214 */
[----:B------:R0:W5:Y:S03]  /*13c0*/  LDG.E R24, desc[UR6][R18.64] ;  /* 0x0000000612187981 */ /* 0x000166000c1e1900 */
[----:B------:R-:W-:Y:S01]  /*13d0*/  IMAD.WIDE R26, R31, 0x4, R18 ;  /* 0x000000041f1a7825 */ /* 0x000fe200078e0212 */
[----:B------:R1:W5:Y:S04]  /*13e0*/  LDG.E R22, desc[UR6][R22.64] ;  /* 0x0000000616167981 */ /* 0x000368000c1e1900 */
[----:B------:R1:W5:Y:S04]  /*13f0*/  LDG.E R20, desc[UR6][R20.64] ;  /* 0x0000000614147981 */ /* 0x000368000c1e1900 */
[----:B------:R1:W5:Y:S01]  /*1400*/  LDG.E R26, desc[UR6][R26.64] ;  /* 0x000000061a1a7981 */ /* 0x000362000c1e1900 */
[----:B0-----:R-:W-:-:S02]  /*1410*/  IMAD R19, R11, R4, R16 ;  /* 0x000000040b137224 */ /* 0x001fc400078e0210 */
[-CC-:B-1----:R-:W-:Y:S02]  /*1420*/  IMAD R23, R15, R4.reuse, R16.reuse ;  /* 0x000000040f177224 */ /* 0x182fe400078e0210 */
[----:B------:R-:W-:Y:S02]  /*1430*/  IMAD R21, R13, R4, R16 ;  /* 0x000000040d157224 */ /* 0x000fe400078e0210 */
[--C-:B------:R-:W-:Y:S01]  /*1440*/  IMAD R19, R19, 0x4, R12.reuse ;  /* 0x0000000413137824 */ /* 0x100fe200078e020c */
[----:B------:R-:W-:Y:S01]  /*1450*/  LEA R18, R23, R12, 0x2 ;  /* 0x0000000c17127211 */ /* 0x000fe200078e10ff */
[----:B------:R-:W-:Y:S02]  /*1460*/  IMAD R25, R21, 0x4, R12 ;  /* 0x0000000415197824 */ /* 0x000fe400078e020c */
[C---:B------:R-:W-:Y:S01]  /*1470*/  IMAD R21, R31.reuse, 0x4, R19 ;  /* 0x000000041f157824 */ /* 0x040fe200078e0213 */
[C---:B------:R-:W-:Y:S01]  /*1480*/  LEA R27, R31.reuse, R18, 0x2 ;  /* 0x000000121f1b7211 */ /* 0x040fe200078e10ff */
[----:B------:R-:W-:-:S02]  /*1490*/  IMAD R23, R31, 0x4, R25 ;  /* 0x000000041f177824 */ /* 0x000fc400078e0219 */
[----:B------:R-:W-:-:S05]  /*14a0*/  IMAD R16, R31, 0x4, R16 ;  /* 0x000000041f107824 */ /* 0x000fca00078e0210 */
[----:B------:R-:W-:Y:S01]  /*14b0*/  ISETP.GE.AND P0, PT, R16, R4, PT ;  /* 0x000000041000720c */ /* 0x000fe20003f06270 */
[----:B--2---:R0:W-:Y:S04]  /*14c0*/  STS [R19], R28 ;  /* 0x0000001c13007388 */ /* 0x0041e80000000800 */
[----:B---3--:R1:W-:Y:S04]  /*14d0*/  STS [R25], R33 ;  /* 0x0000002119007388 */ /* 0x0083e80000000800 */
[----:B----4-:R-:W-:Y:S01]  /*14e0*/  STS [R18], R30 ;  /* 0x0000001e12007388 */ /* 0x010fe20000000800 */
[----:B0-----:R-:W-:-:S03]  /*14f0*/  IMAD R28, R31, 0x4, R21 ;  /* 0x000000041f1c7824 */ /* 0x001fc600078e0215 */
[----:B-----5:R-:W-:Y:S01]  /*1500*/  STS [R21], R34 ;  /* 0x0000002215007388 */ /* 0x020fe20000000800 */
[----:B------:R-:W-:-:S03]  /*1510*/  IMAD R19, R31, 0x4, R23 ;  /* 0x000000041f137824 */ /* 0x000fc600078e0217 */
[----:B------:R-:W-:Y:S01]  /*1520*/  STS [R23], R32 ;  /* 0x0000002017007388 */ /* 0x000fe20000000800 */
[----:B-1----:R-:W-:-:S03]  /*1530*/  IMAD R25, R31, 0x4, R28 ;  /* 0x000000041f197824 */ /* 0x002fc600078e021c */
[----:B------:R0:W-:Y:S01]  /*1540*/  STS [R27], R35 ;  /* 0x000000231b007388 */ /* 0x0001e20000000800 */
[C---:B------:R-:W-:Y:S01]  /*1550*/  IMAD R33, R31.reuse, 0x4, R19 ;  /* 0x000000041f217824 */ /* 0x040fe200078e0213 */
[C---:B0-----:R-:W-:Y:S02]  /*1560*/  LEA R27, R31.reuse, R27, 0x2 ;  /* 0x0000001b1f1b7211 */ /* 0x041fe400078e10ff */
[----:B------:R2:W-:Y:S02]  /*1570*/  STS [R28], R37 ;  /* 0x000000251c007388 */ /* 0x0005e40000000800 */
[----:B------:R-:W-:Y:S02]  /*1580*/  LEA R18, R31, R27, 0x2 ;  /* 0x0000001b1f127211 */ /* 0x000fe400078e10ff */
[----:B------:R2:W-:Y:S04]  /*1590*/  STS [R19], R36 ;  /* 0x0000002413007388 */ /* 0x0005e80000000800 */
[----:B------:R2:W-:Y:S04]  /*15a0*/  STS [R27], R24 ;  /* 0x000000181b007388 */ /* 0x0005e80000000800 */
[----:B------:R2:W-:Y:S04]  /*15b0*/  STS [R25], R22 ;  /* 0x0000001619007388 */ /* 0x0005e80000000800 */
[----:B------:R2:W-:Y:S04]  /*15c0*/  STS [R33], R20 ;  /* 0x0000001421007388 */ /* 0x0005e80000000800 */
[----:B------:R2:W-:Y:S01]  /*15d0*/  STS [R18], R26 ;  /* 0x0000001a12007388 */ /* 0x0005e20000000800 */
[----:B------:R-:W-:Y:S05]  /*15e0*/  @!P0 BRA `(.L_x_12) ;  /* 0xfffffffc00108947 */ /* 0x000fea000383ffff */
.L_x_9:
[----:B------:R-:W-:Y:S05]  /*15f0*/  BSYNC.RECONVERGENT B1 ;  /* 0x0000000000017941 */ /* 0x000fea0003800200 */
.L_x_8:
[----:B------:R-:W3:Y:S02]  /*1600*/  LDCU UR4, c[0x0][0x394] ;  /* 0x00007280ff0477ac */ /* 0x000ee40008000800 */
[----:B---3--:R-:W-:-:S05]  /*1610*/  VIADD R11, R11, UR4 ;  /* 0x000000040b0b7c36 */ /* 0x008fca0008000000 */
[----:B------:R-:W-:-:S13]  /*1620*/  ISETP.GE.AND P0, PT, R11, R4, PT ;  /* 0x000000040b00720c */ /* 0x000fda0003f06270 */
[----:B------:R-:W-:Y:S05]  /*1630*/  @!P0 BRA `(.L_x_13) ;  /* 0xfffffff400b88947 */ /* 0x000fea000383ffff */
.L_x_7:
[----:B------:R-:W-:Y:S05]  /*1640*/  BSYNC.RECONVERGENT B0 ;  /* 0x0000000000007941 */ /* 0x000fea0003800200 */
.L_x_6:
[----:B------:R-:W-:Y:S01]  /*1650*/  BAR.SYNC.DEFER_BLOCKING 0x0 ;  /* 0x0000000000007b1d */ /* 0x000fe20000010000 */
[----:B------:R-:W-:-:S05]  /*1660*/  ISETP.GE.AND P0, PT, R4, 0x1, PT ;  /* 0x000000010400780c */ /* 0x000fca0003f06270 */
[----:B------:R-:W-:Y:S08]  /*1670*/  BSSY.RECONVERGENT B0, `(.L_x_14) ;  /* 0x0000043000007945 */ /* 0x000ff00003800200 */
[----:B------:R-:W-:Y:S05]  /*1680*/  @!P0 BRA `(.L_x_15) ;  /* 0x0000000400048947 */ /* 0x000fea0003800000 */
[----:B0-2---:R-:W0:Y:S01]  /*1690*/  S2R R27, SR_TID.X ;  /* 0x00000000001b7919 */ /* 0x005e220000002100 */
[----:B------:R-:W-:Y:S01]  /*16a0*/  SHF.L.U32 R6, R4, 0x2, RZ ;  /* 0x0000000204067819 */ /* 0x000fe200000006ff */
[----:B------:R-:W-:Y:S02]  /*16b0*/  IMAD.MOV.U32 R9, RZ, RZ, RZ ;  /* 0x000000ffff097224 */ /* 0x000fe400078e00ff */
[----:B0-----:R-:W-:-:S07]  /*16c0*/  IMAD.SHL.U32 R7, R27, 0x4, RZ ;  /* 0x000000041b077824 */ /* 0x001fce00078e00ff */
.L_x_24:
[----:B0-----:R-:W0:Y:S01]  /*16d0*/  LDCU UR4, c[0x0][0x388] ;  /* 0x00007100ff0477ac */ /* 0x001e220008000800 */
[----:B------:R-:W-:Y:S01]  /*16e0*/  BSSY.RECONVERGENT B1, `(.L_x_16) ;  /* 0x0000037000017945 */ /* 0x000fe20003800200 */
[----:B0-----:R-:W-:-:S04]  /*16f0*/  MOV R4, UR4 ;  /* 0x0000000400047c02 */ /* 0x001fc80008000f00 */
[----:B------:R-:W-:-:S13]  /*1700*/  ISETP.GE.AND P0, PT, R3, R4, PT ;  /* 0x000000040300720c */ /* 0x000fda0003f06270 */
[----:B------:R-:W-:Y:S05]  /*1710*/  @P0 BRA `(.L_x_17) ;  /* 0x0000000000cc0947 */ /* 0x000fea0003800000 */
[----:B------:R-:W0:Y:S01]  /*1720*/  S2R R13, SR_CgaCtaId ;  /* 0x00000000000d7919 */ /* 0x000e220000008800 */
[----:B------:R-:W-:Y:S01]  /*1730*/  MOV R8, 0x400 ;  /* 0x0000040000087802 */ /* 0x000fe20000000f00 */
[----:B------:R-:W-:-:S03]  /*1740*/  IMAD R11, R4, 0x2, R9 ;  /* 0x00000002040b7824 */ /* 0x000fc600078e0209 */
[----:B0-----:R-:W-:Y:S01]  /*1750*/  LEA R29, R13, R8, 0x18 ;  /* 0x000000080d1d7211 */ /* 0x001fe200078ec0ff */
[----:B------:R-:W-:-:S04]  /*1760*/  IMAD.MOV.U32 R13, RZ, RZ, R3 ;  /* 0x000000ffff0d7224 */ /* 0x000fc800078e0003 */
[----:B-1----:R-:W-:-:S07]  /*1770*/  IMAD R19, R6, R11, R29 ;  /* 0x0000000b06137224 */ /* 0x002fce00078e021d */
.L_x_23:
[----:B0-----:R-:W0:Y:S01]  /*1780*/  LDCU UR4, c[0x0][0x388] ;  /* 0x00007100ff0477ac */ /* 0x001e220008000800 */
[----:B------:R-:W-:Y:S01]  /*1790*/  BSSY.RECONVERGENT B2, `(.L_x_18) ;  /* 0x0000027000027945 */ /* 0x000fe20003800200 */
[----:B0-----:R-:W-:-:S04]  /*17a0*/  MOV R4, UR4 ;  /* 0x0000000400047c02 */ /* 0x001fc80008000f00 */
[----:B------:R-:W-:-:S13]  /*17b0*/  ISETP.GE.U32.AND P0, PT, R27, R4, PT ;  /* 0x000000041b00720c */ /* 0x000fda0003f06070 */
[----:B------:R-:W-:Y:S05]  /*17c0*/  @P0 BRA `(.L_x_19) ;  /* 0x00000000008c0947 */ /* 0x000fea0003800000 */
[----:B------:R-:W0:Y:S01]  /*17d0*/  LDC R18, c[0x0][0x394] ;  /* 0x0000e500ff127b82 */ /* 0x000e220000000800 */
[--C-:B------:R-:W-:Y:S01]  /*17e0*/  IMAD.IADD R11, R13, 0x1, R4.reuse ;  /* 0x000000010d0b7824 */ /* 0x100fe200078e0204 */
[----:B------:R-:W-:Y:S01]  /*17f0*/  MOV R10, R7 ;  /* 0x00000007000a7202 */ /* 0x000fe20000000f00 */
[C---:B------:R-:W-:Y:S02]  /*1800*/  IMAD R21, R6.reuse, R13, R29 ;  /* 0x0000000d06157224 */ /* 0x040fe400078e021d */
[C---:B------:R-:W-:Y:S02]  /*1810*/  IMAD R8, R11.reuse, R4, R9 ;  /* 0x000000040b087224 */ /* 0x040fe400078e0209 */
[----:B------:R-:W-:Y:S01]  /*1820*/  IMAD.IADD R15, R11, 0x1, R4 ;  /* 0x000000010b0f7824 */ /* 0x000fe200078e0204 */
[----:B------:R-:W1:Y:S01]  /*1830*/  LDC R20, c[0x0][0x388] ;  /* 0x0000e200ff147b82 */ /* 0x000e620000000800 */
[----:B------:R-:W-:Y:S02]  /*1840*/  IMAD.MOV.U32 R17, RZ, RZ, R27 ;  /* 0x000000ffff117224 */ /* 0x000fe400078e001b */
[----:B------:R-:W-:-:S02]  /*1850*/  IMAD R23, R6, R11, R29 ;  /* 0x0000000b06177224 */ /* 0x000fc400078e021d */
[--C-:B------:R-:W-:Y:S02]  /*1860*/  IMAD R14, R8, 0x4, R29.reuse ;  /* 0x00000004080e7824 */ /* 0x100fe400078e021d */
[----:B------:R-:W-:-:S07]  /*1870*/  IMAD R15, R6, R15, R29 ;  /* 0x0000000f060f7224 */ /* 0x000fce00078e021d */
.L_x_22:
[----:B0-----:R-:W-:Y:S01]  /*1880*/  IADD3 R11, PT, PT, R19, R10, RZ ;  /* 0x0000000a130b7210 */ /* 0x001fe20007ffe0ff */
[----:B------:R-:W-:Y:S01]  /*1890*/  IMAD.IADD R16, R21, 0x1, R10 ;  /* 0x0000000115107824 */ /* 0x000fe200078e020a */
[----:B------:R-:W-:Y:S01]  /*18a0*/  LDS R4, [R14] ;  /* 0x000000000e047984 */ /* 0x000fe20000000800 */
[----:B0-----:R-:W-:Y:S01]  /*18b0*/  IMAD.IADD R17, R17, 0x1, R18 ;  /* 0x0000000111117824 */ /* 0x001fe200078e0212 */
[----:B------:R-:W-:Y:S02]  /*18c0*/  BSSY.RECONVERGENT B3, `(.L_x_20) ;  /* 0x0000011000037945 */ /* 0x000fe40003800200 */
[----:B------:R-:W0:Y:S04]  /*18d0*/  LDS R11, [R11] ;  /* 0x000000000b0b7984 */ /* 0x000e280000000800 */
[----:B------:R-:W2:Y:S01]  /*18e0*/  LDS R8, [R16] ;  /* 0x0000000010087984 */ /* 0x000ea20000000800 */
[----:B0-----:R-:W-:Y:S01]  /*18f0*/  IADD3 R25, PT, PT, R4, R11, RZ ;  /* 0x0000000b04197210 */ /* 0x001fe20007ffe0ff */
[----:B-1----:R-:W-:-:S03]  /*1900*/  IMAD.MOV.U32 R4, RZ, RZ, R20 ;  /* 0x000000ffff047224 */ /* 0x002fc600078e0014 */
[----:B--2---:R-:W-:Y:S02]  /*1910*/  ISETP.GT.AND P0, PT, R8, R25, PT ;  /* 0x000000190800720c */ /* 0x004fe40003f04270 */
[----:B------:R-:W-:-:S11]  /*1920*/  ISETP.GE.AND P2, PT, R17, R4, PT ;  /* 0x000000041100720c */ /* 0x000fd60003f46270 */
[----:B------:R-:W-:Y:S05]  /*1930*/  @!P0 BRA `(.L_x_21) ;  /* 0x0000000000248947 */ /* 0x000fea0003800000 */
[----:B------:R-:W0:Y:S01]  /*1940*/  LDCU UR4, c[0x0][0x390] ;  /* 0x00007200ff0477ac */ /* 0x000e220008000800 */
[----:B------:R-:W-:Y:S01]  /*1950*/  STS [R16], R25 ;  /* 0x0000001910007388 */ /* 0x000fe20000000800 */
[----:B0-----:R-:W-:Y:S02]  /*1960*/  ISETP.NE.AND P0, PT, R2, UR4, PT ;  /* 0x0000000402007c0c */ /* 0x001fe4000bf05270 */
[----:B------:R-:W-:-:S11]  /*1970*/  ISETP.NE.AND P1, PT, R0, UR4, PT ;  /* 0x0000000400007c0c */ /* 0x000fd6000bf25270 */
[----:B------:R-:W-:Y:S02]  /*1980*/  @!P0 IMAD.IADD R8, R15, 0x1, R10 ;  /* 0x000000010f088824 */ /* 0x000fe400078e020a */
[----:B------:R-:W-:-:S03]  /*1990*/  @!P1 IADD3 R12, PT, PT, R23, R10, RZ ;  /* 0x0000000a170c9210 */ /* 0x000fc60007ffe0ff */
[----:B------:R-:W-:Y:S04]  /*19a0*/  @!P0 STS [R8], R25 ;  /* 0x0000001908008388 */ /* 0x000fe80000000800 */
[----:B------:R-:W0:Y:S04]  /*19b0*/  @!P1 LDS R11, [R16] ;  /* 0x00000000100b9984 */ /* 0x000e280000000800 */
[----:B0-----:R0:W-:Y:S02]  /*19c0*/  @!P1 STS [R12], R11 ;  /* 0x0000000b0c009388 */ /* 0x0011e40000000800 */
.L_x_21:
[----:B------:R-:W-:Y:S05]  /*19d0*/  BSYNC.RECONVERGENT B3 ;  /* 0x0000000000037941 */ /* 0x000fea0003800200 */
.L_x_20:
[----:B------:R-:W-:Y:S01]  /*19e0*/  IMAD R10, R18, 0x4, R10 ;  /* 0x00000004120a7824 */ /* 0x000fe200078e020a */
[----:B------:R-:W-:Y:S06]  /*19f0*/  @!P2 BRA `(.L_x_22) ;  /* 0xfffffffc00a0a947 */ /* 0x000fec000383ffff */
.L_x_19:
[----:B------:R-:W-:Y:S05]  /*1a00*/  BSYNC.RECONVERGENT B2 ;  /* 0x0000000000027941 */ /* 0x000fea0003800200 */
.L_x_18:
[----:B------:R-:W1:Y:S02]  /*1a10*/  LDCU UR4, c[0x0][0x394] ;  /* 0x00007280ff0477ac */ /* 0x000e640008000800 */
[----:B-1----:R-:W-:-:S05]  /*1a20*/  VIADD R13, R13, UR4 ;  /* 0x000000040d0d7c36 */ /* 0x002fca0008000000 */
[----:B------:R-:W-:-:S13]  /*1a30*/  ISETP.GE.AND P0, PT, R13, R4, PT ;  /* 0x000000040d00720c */ /* 0x000fda0003f06270 */
[----:B------:R-:W-:Y:S05]  /*1a40*/  @!P0 BRA `(.L_x_23) ;  /* 0xfffffffc004c8947 */ /* 0x000fea000383ffff */
.L_x_17:
[----:B------:R-:W-:Y:S05]  /*1a50*/  BSYNC.RECONVERGENT B1 ;  /* 0x0000000000017941 */ /* 0x000fea0003800200 */
.L_x_16:
[----:B------:R-:W-:Y:S01]  /*1a60*/  IADD3 R9, PT, PT, R9, 0x1, RZ ;  /* 0x0000000109097810 */ /* 0x000fe20007ffe0ff */
[----:B------:R-:W-:Y:S03]  /*1a70*/  BAR.SYNC.DEFER_BLOCKING 0x0 ;  /* 0x0000000000007b1d */ /* 0x000fe60000010000 */
[----:B------:R-:W-:-:S13]  /*1a80*/  ISETP.NE.AND P0, PT, R9, R4, PT ;  /* 0x000000040900720c */ /* 0x000fda0003f05270 */
[----:B------:R-:W-:Y:S05]  /*1a90*/  @P0 BRA `(.L_x_24) ;  /* 0xfffffffc000c0947 */ /* 0x000fea000383ffff */
.L_x_15:
[----:B------:R-:W-:Y:S05]  /*1aa0*/  BSYNC.RECONVERGENT B0 ;  /* 0x0000000000007941 */ /* 0x000fea0003800200 */
.L_x_14:
[----:B------:R-:W-:-:S13]  /*1ab0*/  ISETP.GE.AND P0, PT, R3, R4, PT ;  /* 0x000000040300720c */ /* 0x000fda0003f06270 */
[----:B------:R-:W-:Y:S05]  /*1ac0*/  @P0 EXIT ;  /* 0x000000000000094d */ /* 0x000fea0003800000 */
[----:B------:R-:W3:Y:S01]  /*1ad0*/  LDCU UR4, c[0x0][0x394] ;  /* 0x00007280ff0477ac */ /* 0x000ee20008000800 */
[----:B------:R-:W4:Y:S01]  /*1ae0*/  S2R R0, SR_TID.X ;  /* 0x0000000000007919 */ /* 0x000f220000002100 */
[----:B---3--:R-:W3:Y:S01]  /*1af0*/  I2F.U32.RP R10, UR4 ;  /* 0x00000004000a7d06 */ /* 0x008ee20008209000 */
[----:B------:R-:W-:-:S07]  /*1b00*/  ISETP.NE.U32.AND P2, PT, RZ, UR4, PT ;  /* 0x00000004ff007c0c */ /* 0x000fce000bf45070 */
[----:B---3--:R-:W3:Y:S01]  /*1b10*/  MUFU.RCP R10, R10 ;  /* 0x0000000a000a7308 */ /* 0x008ee20000001000 */
[----:B----4-:R-:W-:-:S04]  /*1b20*/  IADD3 R7, PT, PT, R0, UR4, RZ ;  /* 0x0000000400077c10 */ /* 0x010fc8000fffe0ff */
[CC--:B------:R-:W-:Y:S02]  /*1b30*/  ISETP.GE.AND P0, PT, R7.reuse, R4.reuse, PT ;  /* 0x000000040700720c */ /* 0x0c0fe40003f06270 */
[----:B------:R-:W-:Y:S02]  /*1b40*/  VIMNMX R4, PT, PT, R7, R4, !PT ;  /* 0x0000000407047248 */ /* 0x000fe40007fe0100 */
[----:B------:R-:W-:-:S04]  /*1b50*/  SEL R6, RZ, 0x1, P0 ;  /* 0x00000001ff067807 */ /* 0x000fc80000000000 */
[----:B------:R-:W-:Y:S01]  /*1b60*/  IADD3 R4, PT, PT, R4, -R7, -R6 ;  /* 0x8000000704047210 */ /* 0x000fe20007ffe806 */
[----:B---3--:R-:W-:-:S04]  /*1b70*/  VIADD R8, R10, 0xffffffe ;  /* 0x0ffffffe0a087836 */ /* 0x008fc80000000000 */
[----:B------:R3:W0:Y:S02]  /*1b80*/  F2I.FTZ.U32.TRUNC.NTZ R9, R8 ;  /* 0x0000000800097305 */ /* 0x000624000021f000 */
[----:B---3--:R-:W-:Y:S02]  /*1b90*/  IMAD.MOV.U32 R8, RZ, RZ, RZ ;  /* 0x000000ffff087224 */ /* 0x008fe400078e00ff */
[----:B0-----:R-:W-:-:S04]  /*1ba0*/  IMAD.MOV R11, RZ, RZ, -R9 ;  /* 0x000000ffff0b7224 */ /* 0x001fc800078e0a09 */
[----:B------:R-:W-:-:S04]  /*1bb0*/  IMAD R11, R11, UR4, RZ ;  /* 0x000000040b0b7c24 */ /* 0x000fc8000f8e02ff */
[----:B------:R-:W-:-:S06]  /*1bc0*/  IMAD.HI.U32 R11, R9, R11, R8 ;  /* 0x0000000b090b7227 */ /* 0x000fcc00078e0008 */
[----:B------:R-:W-:-:S04]  /*1bd0*/  IMAD.HI.U32 R11, R11, R4, RZ ;  /* 0x000000040b0b7227 */ /* 0x000fc800078e00ff */
[----:B------:R-:W-:-:S04]  /*1be0*/  IMAD.MOV R9, RZ, RZ, -R11 ;  /* 0x000000ffff097224 */ /* 0x000fc800078e0a0b */
[----:B------:R-:W-:-:S05]  /*1bf0*/  IMAD R4, R9, UR4, R4 ;  /* 0x0000000409047c24 */ /* 0x000fca000f8e0204 */
[----:B------:R-:W-:-:S13]  /*1c00*/  ISETP.GE.U32.AND P0, PT, R4, UR4, PT ;  /* 0x0000000404007c0c */ /* 0x000fda000bf06070 */
[----:B------:R-:W-:Y:S01]  /*1c10*/  @P0 IADD3 R4, PT, PT, R4, -UR4, RZ ;  /* 0x8000000404040c10 */ /* 0x000fe2000fffe0ff */
[----:B------:R-:W-:-:S03]  /*1c20*/  @P0 VIADD R11, R11, 0x1 ;  /* 0x000000010b0b0836 */ /* 0x000fc60000000000 */
[----:B------:R-:W-:Y:S02]  /*1c30*/  ISETP.GE.U32.AND P1, PT, R4, UR4, PT ;  /* 0x0000000404007c0c */ /* 0x000fe4000bf26070 */
[----:B------:R-:W-:-:S05]  /*1c40*/  IADD3 R4, PT, PT, R7, UR4, RZ ;  /* 0x0000000407047c10 */ /* 0x000fca000fffe0ff */
[----:B------:R-:W-:-:S06]  /*1c50*/  VIADD R21, R4, UR4 ;  /* 0x0000000404157c36 */ /* 0x000fcc0008000000 */
[----:B------:R-:W-:Y:S01]  /*1c60*/  @P1 VIADD R11, R11, 0x1 ;  /* 0x000000010b0b1836 */ /* 0x000fe20000000000 */
[----:B------:R-:W-:-:S04]  /*1c70*/  @!P2 LOP3.LUT R11, RZ, UR4, RZ, 0x33, !PT ;  /* 0x00000004ff0bac12 */ /* 0x000fc8000f8e33ff */
[----:B------:R-:W-:-:S07]  /*1c80*/  IADD3 R6, PT, PT, R6, R11, RZ ;  /* 0x0000000b06067210 */ /* 0x000fce0007ffe0ff */
.L_x_30:
[----:B0-----:R-:W0:Y:S01]  /*1c90*/  LDC R8, c[0x0][0x388] ;  /* 0x0000e200ff087b82 */ /* 0x001e220000000800 */
[----:B------:R-:W-:Y:S01]  /*1ca0*/  BSSY.RECONVERGENT B0, `(.L_x_25) ;  /* 0x0000041000007945 */ /* 0x000fe20003800200 */
[----:B0-----:R-:W-:-:S13]  /*1cb0*/  ISETP.GE.U32.AND P0, PT, R0, R8, PT ;  /* 0x000000080000720c */ /* 0x001fda0003f06070 */
[----:B--2-4-:R-:W-:Y:S05]  /*1cc0*/  @P0 BRA `(.L_x_26) ;  /* 0x0000000000f80947 */ /* 0x014fea0003800000 */
[----:B------:R-:W0:Y:S01]  /*1cd0*/  LDCU UR4, c[0x0][0x38c] ;  /* 0x00007180ff0477ac */ /* 0x000e220008000800 */
[----:B------:R-:W-:Y:S01]  /*1ce0*/  LOP3.LUT R14, R6, 0x3, RZ, 0xc0, !PT ;  /* 0x00000003060e7812 */ /* 0x000fe200078ec0ff */
[----:B------:R-:W-:Y:S01]  /*1cf0*/  IMAD R10, R2, R8, R3 ;  /* 0x00000008020a7224 */ /* 0x000fe200078e0203 */
[----:B------:R-:W-:Y:S01]  /*1d00*/  BSSY.RECONVERGENT B1, `(.L_x_27) ;  /* 0x000001f000017945 */ /* 0x000fe20003800200 */
[----:B------:R-:W-:Y:S01]  /*1d10*/  ISETP.GE.U32.AND P1, PT, R6, 0x3, PT ;  /* 0x000000030600780c */ /* 0x000fe20003f26070 */
[----:B-12---:R-:W-:Y:S01]  /*1d20*/  IMAD.MOV.U32 R20, RZ, RZ, R0 ;  /* 0x000000ffff147224 */ /* 0x006fe200078e0000 */
[----:B------:R-:W-:Y:S01]  /*1d30*/  ISETP.NE.AND P0, PT, R14, 0x3, PT ;  /* 0x000000030e00780c */ /* 0x000fe20003f05270 */
[----:B0-----:R-:W-:-:S12]  /*1d40*/  IMAD R9, R10, UR4, R5 ;  /* 0x000000040a097c24 */ /* 0x001fd8000f8e0205 */
[----:B------:R-:W-:Y:S05]  /*1d50*/  @!P0 BRA `(.L_x_28) ;  /* 0x0000000000648947 */ /* 0x000fea0003800000 */
[----:B------:R-:W0:Y:S01]  /*1d60*/  S2UR UR5, SR_CgaCtaId ;  /* 0x00000000000579c3 */ /* 0x000e220000008800 */
[----:B------:R-:W-:Y:S01]  /*1d70*/  UMOV UR4, 0x400 ;  /* 0x0000040000047882 */ /* 0x000fe20000000000 */
[----:B------:R-:W-:Y:S01]  /*1d80*/  IMAD R10, R3, R8, R0 ;  /* 0x00000008030a7224 */ /* 0x000fe200078e0200 */
[----:B------:R-:W-:Y:S01]  /*1d90*/  IADD3 R15, PT, PT, R9, R0, RZ ;  /* 0x00000000090f7210 */ /* 0x000fe20007ffe0ff */
[----:B------:R-:W-:Y:S01]  /*1da0*/  IMAD.MOV.U32 R20, RZ, RZ, R7 ;  /* 0x000000ffff147224 */ /* 0x000fe200078e0007 */
[----:B------:R-:W-:Y:S01]  /*1db0*/  ISETP.NE.AND P0, PT, R14, RZ, PT ;  /* 0x000000ff0e00720c */ /* 0x000fe20003f05270 */
[----:B0-----:R-:W-:-:S06]  /*1dc0*/  ULEA UR4, UR5, UR4, 0x18 ;  /* 0x0000000405047291 */ /* 0x001fcc000f8ec0ff */
[----:B------:R-:W-:Y:S02]  /*1dd0*/  LEA R12, R10, UR4, 0x2 ;  /* 0x000000040a0c7c11 */ /* 0x000fe4000f8e10ff */
[----:B------:R-:W0:Y:S03]  /*1de0*/  LDC.64 R10, c[0x0][0x380] ;  /* 0x0000e000ff0a7b82 */ /* 0x000e260000000a00 */
[----:B------:R-:W1:Y:S01]  /*1df0*/  LDS R13, [R12] ;  /* 0x000000000c0d7984 */ /* 0x000e620000000800 */
[----:B0-----:R-:W-:-:S05]  /*1e00*/  IMAD.WIDE R10, R15, 0x4, R10 ;  /* 0x000000040f0a7825 */ /* 0x001fca00078e020a */
[----:B-1----:R0:W-:Y:S01]  /*1e10*/  STG.E desc[UR6][R10.64], R13 ;  /* 0x0000000d0a007986 */ /* 0x0021e2000c101906 */
[----:B------:R-:W-:Y:S05]  /*1e20*/  @!P0 BRA `(.L_x_28) ;  /* 0x0000000000308947 */ /* 0x000fea0003800000 */
[----:B------:R-:W1:Y:S01]  /*1e30*/  LDC R19, c[0x0][0x394] ;  /* 0x0000e500ff137b82 */ /* 0x000e620000000800 */
[----:B------:R-:W-:Y:S02]  /*1e40*/  ISETP.NE.AND P0, PT, R14, 0x1, PT ;  /* 0x000000010e00780c */ /* 0x000fe40003f05270 */
[----:B------:R-:W-:-:S11]  /*1e50*/  MOV R20, R4 ;  /* 0x0000000400147202 */ /* 0x000fd60000000f00 */
[----:B------:R-:W-:Y:S01]  /*1e60*/  @P0 IMAD.MOV.U32 R20, RZ, RZ, R21 ;  /* 0x000000ffff140224 */ /* 0x000fe200078e0015 */
[C---:B-1----:R-:W-:Y:S01]  /*1e70*/  LEA R15, R19.reuse, R12, 0x2 ;  /* 0x0000000c130f7211 */ /* 0x042fe200078e10ff */
[----:B0-----:R-:W-:-:S04]  /*1e80*/  IMAD.WIDE R12, R19, 0x4, R10 ;  /* 0x00000004130c7825 */ /* 0x001fc800078e020a */
[C---:B------:R-:W-:Y:S02]  /*1e90*/  @P0 IMAD R14, R19.reuse, 0x4, R15 ;  /* 0x00000004130e0824 */ /* 0x040fe400078e020f */
[----:B------:R-:W0:Y:S01]  /*1ea0*/  LDS R15, [R15] ;  /* 0x000000000f0f7984 */ /* 0x000e220000000800 */
[----:B------:R-:W-:-:S03]  /*1eb0*/  @P0 IMAD.WIDE R10, R19, 0x4, R12 ;  /* 0x00000004130a0825 */ /* 0x000fc600078e020c */
[----:B------:R-:W1:Y:S04]  /*1ec0*/  @P0 LDS R17, [R14] ;  /* 0x000000000e110984 */ /* 0x000e680000000800 */
[----:B0-----:R2:W-:Y:S04]  /*1ed0*/  STG.E desc[UR6][R12.64], R15 ;  /* 0x0000000f0c007986 */ /* 0x0015e8000c101906 */
[----:B-1----:R2:W-:Y:S02]  /*1ee0*/  @P0 STG.E desc[UR6][R10.64], R17 ;  /* 0x000000110a000986 */ /* 0x0025e4000c101906 */
.L_x_28:
[----:B------:R-:W-:Y:S05]  /*1ef0*/  BSYNC.RECONVERGENT B1 ;  /* 0x0000000000017941 */ /* 0x000fea0003800200 */
.L_x_27:
[----:B------:R-:W-:Y:S05]  /*1f00*/  @!P1 BRA `(.L_x_26) ;  /* 0x0000000000689947 */ /* 0x000fea0003800000 */
[----:B0-2---:R-:W0:Y:S01]  /*1f10*/  S2R R13, SR_CgaCtaId ;  /* 0x00000000000d7919 */ /* 0x005e220000008800 */
[----:B------:R-:W1:Y:S01]  /*1f20*/  LDC R33, c[0x0][0x394] ;  /* 0x0000e500ff217b82 */ /* 0x000e620000000800 */
[----:B------:R-:W-:-:S07]  /*1f30*/  MOV R12, 0x400 ;  /* 0x00000400000c7802 */ /* 0x000fce0000000f00 */
[----:B------:R-:W2:Y:S01]  /*1f40*/  LDC.64 R10, c[0x0][0x380] ;  /* 0x0000e000ff0a7b82 */ /* 0x000ea20000000a00 */
[----:B0-----:R-:W-:-:S07]  /*1f50*/  LEA R31, R13, R12, 0x18 ;  /* 0x0000000c0d1f7211 */ /* 0x001fce00078ec0ff */
.L_x_29:
[--C-:B----4-:R-:W-:Y:S01]  /*1f60*/  IMAD R12, R3, R8, R20.reuse ;  /* 0x00000008030c7224 */ /* 0x110fe200078e0214 */
[----:B------:R-:W-:Y:S01]  /*1f70*/  IADD3 R13, PT, PT, R9, R20, RZ ;  /* 0x00000014090d7210 */ /* 0x000fe20007ffe0ff */
[----:B-1----:R-:W-:-:S03]  /*1f80*/  IMAD R20, R33, 0x4, R20 ;  /* 0x0000000421147824 */ /* 0x002fc600078e0214 */
[----:B------:R-:W-:Y:S01]  /*1f90*/  LEA R22, R12, R31, 0x2 ;  /* 0x0000001f0c167211 */ /* 0x000fe200078e10ff */
[----:B--2---:R-:W-:Y:S01]  /*1fa0*/  IMAD.WIDE R12, R13, 0x4, R10 ;  /* 0x000000040d0c7825 */ /* 0x004fe200078e020a */
[----:B------:R-:W-:-:S03]  /*1fb0*/  ISETP.GE.AND P0, PT, R20, R8, PT ;  /* 0x000000081400720c */ /* 0x000fc60003f06270 */
[C---:B------:R-:W-:Y:S01]  /*1fc0*/  IMAD R24, R33.reuse, 0x4, R22 ;  /* 0x0000000421187824 */ /* 0x040fe200078e0216 */
[----:B------:R-:W0:Y:S01]  /*1fd0*/  LDS R23, [R22] ;  /* 0x0000000016177984 */ /* 0x000e220000000800 */
[----:B------:R-:W-:-:S03]  /*1fe0*/  IMAD.WIDE R14, R33, 0x4, R12 ;  /* 0x00000004210e7825 */ /* 0x000fc600078e020c */
[C---:B------:R-:W-:Y:S01]  /*1ff0*/  LEA R26, R33.reuse, R24, 0x2 ;  /* 0x00000018211a7211 */ /* 0x040fe200078e10ff */
[----:B------:R-:W1:Y:S01]  /*2000*/  LDS R25, [R24] ;  /* 0x0000000018197984 */ /* 0x000e620000000800 */
[----:B------:R-:W-:-:S03]  /*2010*/  IMAD.WIDE R16, R33, 0x4, R14 ;  /* 0x0000000421107825 */ /* 0x000fc600078e020e */
[----:B------:R-:W2:Y:S01]  /*2020*/  LDS R27, [R26] ;  /* 0x000000001a1b7984 */ /* 0x000ea20000000800 */
[C---:B------:R-:W-:Y:S02]  /*2030*/  IMAD R28, R33.reuse, 0x4, R26 ;  /* 0x00000004211c7824 */ /* 0x040fe400078e021a */
[----:B------:R-:W-:-:S03]  /*2040*/  IMAD.WIDE R18, R33, 0x4, R16 ;  /* 0x0000000421127825 */ /* 0x000fc600078e0210 */
[----:B------:R-:W3:Y:S04]  /*2050*/  LDS R29, [R28] ;  /* 0x000000001c1d7984 */ /* 0x000ee80000000800 */
[----:B0-----:R4:W-:Y:S04]  /*2060*/  STG.E desc[UR6][R12.64], R23 ;  /* 0x000000170c007986 */ /* 0x0019e8000c101906 */
[----:B-1----:R4:W-:Y:S04]  /*2070*/  STG.E desc[UR6][R14.64], R25 ;  /* 0x000000190e007986 */ /* 0x0029e8000c101906 */
[----:B--2---:R4:W-:Y:S04]  /*2080*/  STG.E desc[UR6][R16.64], R27 ;  /* 0x0000001b10007986 */ /* 0x0049e8000c101906 */
[----:B---3--:R4:W-:Y:S01]  /*2090*/  STG.E desc[UR6][R18.64], R29 ;  /* 0x0000001d12007986 */ /* 0x0089e2000c101906 */
[----:B------:R-:W-:Y:S05]  /*20a0*/  @!P0 BRA `(.L_x_29) ;  /* 0xfffffffc00ac8947 */ /* 0x000fea000383ffff */
.L_x_26:
[----:B------:R-:W-:Y:S05]  /*20b0*/  BSYNC.RECONVERGENT B0 ;  /* 0x0000000000007941 */ /* 0x000fea0003800200 */
.L_x_25:
[----:B------:R-:W3:Y:S02]  /*20c0*/  LDCU UR4, c[0x0][0x394] ;  /* 0x00007280ff0477ac */ /* 0x000ee40008000800 */
[----:B---3--:R-:W-:-:S04]  /*20d0*/  IADD3 R3, PT, PT, R3, UR4, RZ ;  /* 0x0000000403037c10 */ /* 0x008fc8000fffe0ff */
[----:B------:R-:W-:-:S13]  /*20e0*/  ISETP.GE.AND P0, PT, R3, R8, PT ;  /* 0x000000080300720c */ /* 0x000fda0003f06270 */
[----:B------:R-:W-:Y:S05]  /*20f0*/  @!P0 BRA `(.L_x_30) ;  /* 0xfffffff800e48947 */ /* 0x000fea000383ffff */
[----:B------:R-:W-:Y:S05]  /*2100*/  EXIT ;  /* 0x000000000000794d */ /* 0x000fea0003800000 */
        .weak           $__internal_0_$__cuda_sm20_div_rn_f64_full
        .type           $__internal_0_$__cuda_sm20_div_rn_f64_full,@function
        .size           $__internal_0_$__cuda_sm20_div_rn_f64_full,(.L_x_37 - $__internal_0_$__cuda_sm20_div_rn_f64_full)
$__internal_0_$__cuda_sm20_div_rn_f64_full:
[C---:B------:R-:W-:Y:S01]  /*2110*/  FSETP.GEU.AND P0, PT, |R5|.reuse, 1.469367938527859385e-39, PT ;  /* 0x001000000500780b */ /* 0x040fe20003f0e200 */
[----:B------:R-:W-:Y:S01]  /*2120*/  IMAD.MOV.U32 R7, RZ, RZ, 0x1ca00000 ;  /* 0x1ca00000ff077424 */ /* 0x000fe200078e00ff */
[C---:B------:R-:W-:Y:S02]  /*2130*/  LOP3.LUT R2, R5.reuse, 0x800fffff, RZ, 0xc0, !PT ;  /* 0x800fffff05027812 */ /* 0x040fe400078ec0ff */
[----:B------:R-:W-:Y:S02]  /*2140*/  MOV R8, 0x1 ;  /* 0x0000000100087802 */ /* 0x000fe40000000f00 */
[----:B------:R-:W-:Y:S01]  /*2150*/  LOP3.LUT R3, R2, 0x3ff00000, RZ, 0xfc, !PT ;  /* 0x3ff0000002037812 */ /* 0x000fe200078efcff */
[----:B------:R-:W-:Y:S01]  /*2160*/  IMAD.MOV.U32 R2, RZ, RZ, R4 ;  /* 0x000000ffff027224 */ /* 0x000fe200078e0004 */
[----:B------:R-:W-:-:S05]  /*2170*/  LOP3.LUT R20, R5, 0x7ff00000, RZ, 0xc0, !PT ;  /* 0x7ff0000005147812 */ /* 0x000fca00078ec0ff */
[----:B------:R-:W-:-:S06]  /*2180*/  @!P0 DMUL R2, R4, 8.98846567431157953865e+307 ;  /* 0x7fe0000004028828 */ /* 0x000fcc0000000000 */
[----:B------:R-:W0:Y:S02]  /*2190*/  MUFU.RCP64H R9, R3 ;  /* 0x0000000300097308 */ /* 0x000e240000001800 */
[----:B0-----:R-:W-:-:S08]  /*21a0*/  DFMA R10, R8, -R2, 1 ;  /* 0x3ff00000080a742b */ /* 0x001fd00000000802 */
[----:B------:R-:W-:-:S08]  /*21b0*/  DFMA R10, R10, R10, R10 ;  /* 0x0000000a0a0a722b */ /* 0x000fd0000000000a */
[----:B------:R-:W-:Y:S01]  /*21c0*/  DFMA R14, R8, R10, R8 ;  /* 0x0000000a080e722b */ /* 0x000fe20000000008 */
[----:B------:R-:W-:Y:S01]  /*21d0*/  MOV R9, R16 ;  /* 0x0000001000097202 */ /* 0x000fe20000000f00 */
[----:B------:R-:W-:-:S03]  /*21e0*/  IMAD.MOV.U32 R8, RZ, RZ, R13 ;  /* 0x000000ffff087224 */ /* 0x000fc600078e000d */
[----:B------:R-:W-:Y:S01]  /*21f0*/  LOP3.LUT R13, R9, 0x7ff00000, RZ, 0xc0, !PT ;  /* 0x7ff00000090d7812 */ /* 0x000fe200078ec0ff */
[----:B------:R-:W-:Y:S02]  /*2200*/  IMAD.MOV.U32 R10, RZ, RZ, R8 ;  /* 0x000000ffff0a7224 */ /* 0x000fe400078e0008 */
[C---:B------:R-:W-:Y:S01]  /*2210*/  DFMA R16, R14.reuse, -R2, 1 ;  /* 0x3ff000000e10742b */ /* 0x040fe20000000802 */
[----:B------:R-:W-:Y:S02]  /*2220*/  ISETP.GE.U32.AND P1, PT, R13, R20, PT ;  /* 0x000000140d00720c */ /* 0x000fe40003f26070 */
[----:B------:R-:W-:Y:S02]  /*2230*/  MOV R21, R13 ;  /* 0x0000000d00157202 */ /* 0x000fe40000000f00 */
[----:B------:R-:W-:Y:S02]  /*2240*/  SEL R11, R7, 0x63400000, !P1 ;  /* 0x63400000070b7807 */ /* 0x000fe40004800000 */
[----:B------:R-:W-:Y:S01]  /*2250*/  FSETP.GEU.AND P1, PT, |R9|, 1.469367938527859385e-39, PT ;  /* 0x001000000900780b */ /* 0x000fe20003f2e200 */
[----:B------:R-:W-:Y:S01]  /*2260*/  DFMA R14, R14, R16, R14 ;  /* 0x000000100e0e722b */ /* 0x000fe2000000000e */
[----:B------:R-:W-:-:S11]  /*2270*/  LOP3.LUT R11, R11, 0x800fffff, R9, 0xf8, !PT ;  /* 0x800fffff0b0b7812 */ /* 0x000fd600078ef809 */
[----:B------:R-:W-:Y:S05]  /*2280*/  @P1 BRA `(.L_x_31) ;  /* 0x0000000000201947 */ /* 0x000fea0003800000 */
[----:B------:R-:W-:-:S04]  /*2290*/  LOP3.LUT R16, R5, 0x7ff00000, RZ, 0xc0, !PT ;  /* 0x7ff0000005107812 */ /* 0x000fc800078ec0ff */
[----:B------:R-:W-:Y:S02]  /*22a0*/  ISETP.GE.U32.AND P1, PT, R13, R16, PT ;  /* 0x000000100d00720c */ /* 0x000fe40003f26070 */
[----:B------:R-:W-:Y:S02]  /*22b0*/  MOV R16, RZ ;  /* 0x000000ff00107202 */ /* 0x000fe40000000f00 */
[----:B------:R-:W-:-:S04]  /*22c0*/  SEL R17, R7, 0x63400000, !P1 ;  /* 0x6340000007117807 */ /* 0x000fc80004800000 */
[----:B------:R-:W-:-:S04]  /*22d0*/  LOP3.LUT R17, R17, 0x80000000, R9, 0xf8, !PT ;  /* 0x8000000011117812 */ /* 0x000fc800078ef809 */
[----:B------:R-:W-:-:S06]  /*22e0*/  LOP3.LUT R17, R17, 0x100000, RZ, 0xfc, !PT ;  /* 0x0010000011117812 */ /* 0x000fcc00078efcff */
[----:B------:R-:W-:-:S10]  /*22f0*/  DFMA R10, R10, 2, -R16 ;  /* 0x400000000a0a782b */ /* 0x000fd40000000810 */
[----:B------:R-:W-:-:S07]  /*2300*/  LOP3.LUT R21, R11, 0x7ff00000, RZ, 0xc0, !PT ;  /* 0x7ff000000b157812 */ /* 0x000fce00078ec0ff */
.L_x_31:
[----:B------:R-:W-:Y:S01]  /*2310*/  VIADD R22, R21, 0xffffffff ;  /* 0xffffffff15167836 */ /* 0x000fe20000000000 */
[----:B------:R-:W-:Y:S01]  /*2320*/  @!P0 LOP3.LUT R20, R3, 0x7ff00000, RZ, 0xc0, !PT ;  /* 0x7ff0000003148812 */ /* 0x000fe200078ec0ff */
[----:B------:R-:W-:-:S03]  /*2330*/  DMUL R16, R14, R10 ;  /* 0x0000000a0e107228 */ /* 0x000fc60000000000 */
[----:B------:R-:W-:Y:S02]  /*2340*/  IADD3 R23, PT, PT, R20, -0x1, RZ ;  /* 0xffffffff14177810 */ /* 0x000fe40007ffe0ff */
[----:B------:R-:W-:-:S03]  /*2350*/  ISETP.GT.U32.AND P0, PT, R22, 0x7feffffe, PT ;  /* 0x7feffffe1600780c */ /* 0x000fc60003f04070 */
[----:B------:R-:W-:Y:S01]  /*2360*/  DFMA R18, R16, -R2, R10 ;  /* 0x800000021012722b */ /* 0x000fe2000000000a */
[----:B------:R-:W-:-:S07]  /*2370*/  ISETP.GT.U32.OR P0, PT, R23, 0x7feffffe, P0 ;  /* 0x7feffffe1700780c */ /* 0x000fce0000704470 */
[----:B------:R-:W-:-:S06]  /*2380*/  DFMA R14, R14, R18, R16 ;  /* 0x000000120e0e722b */ /* 0x000fcc0000000010 */
[----:B------:R-:W-:Y:S05]  /*2390*/  @P0 BRA `(.L_x_32) ;  /* 0x00000000006c0947 */ /* 0x000fea0003800000 */
[----:B------:R-:W-:-:S04]  /*23a0*/  LOP3.LUT R16, R5, 0x7ff00000, RZ, 0xc0, !PT ;  /* 0x7ff0000005107812 */ /* 0x000fc800078ec0ff */
[CC--:B------:R-:W-:Y:S02]  /*23b0*/  VIADDMNMX R8, R13.reuse, -R16.reuse, 0xb9600000, !PT ;  /* 0xb96000000d087446 */ /* 0x0c0fe40007800910 */
[----:B------:R-:W-:Y:S02]  /*23c0*/  ISETP.GE.U32.AND P0, PT, R13, R16, PT ;  /* 0x000000100d00720c */ /* 0x000fe40003f06070 */
[----:B------:R-:W-:Y:S02]  /*23d0*/  VIMNMX R8, PT, PT, R8, 0x46a00000, PT ;  /* 0x46a0000008087848 */ /* 0x000fe40003fe0100 */
[----:B------:R-:W-:-:S05]  /*23e0*/  SEL R7, R7, 0x63400000, !P0 ;  /* 0x6340000007077807 */ /* 0x000fca0004000000 */
[----:B------:R-:W-:Y:S02]  /*23f0*/  IMAD.IADD R7, R8, 0x1, -R7 ;  /* 0x0000000108077824 */ /* 0x000fe400078e0a07 */
[----:B------:R-:W-:-:S03]  /*2400*/  IMAD.MOV.U32 R8, RZ, RZ, RZ ;  /* 0x000000ffff087224 */ /* 0x000fc600078e00ff */
[----:B------:R-:W-:-:S06]  /*2410*/  IADD3 R9, PT, PT, R7, 0x7fe00000, RZ ;  /* 0x7fe0000007097810 */ /* 0x000fcc0007ffe0ff */
[----:B------:R-:W-:-:S10]  /*2420*/  DMUL R16, R14, R8 ;  /* 0x000000080e107228 */ /* 0x000fd40000000000 */
[----:B------:R-:W-:-:S13]  /*2430*/  FSETP.GTU.AND P0, PT, |R17|, 1.469367938527859385e-39, PT ;  /* 0x001000001100780b */ /* 0x000fda0003f0c200 */
[----:B------:R-:W-:Y:S05]  /*2440*/  @P0 BRA `(.L_x_33) ;  /* 0x0000000000940947 */ /* 0x000fea0003800000 */
[----:B------:R-:W-:Y:S01]  /*2450*/  DFMA R2, R14, -R2, R10 ;  /* 0x800000020e02722b */ /* 0x000fe2000000000a */
[----:B------:R-:W-:-:S09]  /*2460*/  MOV R8, RZ ;  /* 0x000000ff00087202 */ /* 0x000fd20000000f00 */
[C---:B------:R-:W-:Y:S02]  /*2470*/  FSETP.NEU.AND P0, PT, R3.reuse, RZ, PT ;  /* 0x000000ff0300720b */ /* 0x040fe40003f0d000 */
[----:B------:R-:W-:-:S04]  /*2480*/  LOP3.LUT R5, R3, 0x80000000, R5, 0x48, !PT ;  /* 0x8000000003057812 */ /* 0x000fc800078e4805 */
[----:B------:R-:W-:-:S07]  /*2490*/  LOP3.LUT R9, R5, R9, RZ, 0xfc, !PT ;  /* 0x0000000905097212 */ /* 0x000fce00078efcff */
[----:B------:R-:W-:Y:S05]  /*24a0*/  @!P0 BRA `(.L_x_33) ;  /* 0x00000000007c8947 */ /* 0x000fea0003800000 */
[----:B------:R-:W-:Y:S01]  /*24b0*/  IMAD.MOV R3, RZ, RZ, -R7 ;  /* 0x000000ffff037224 */ /* 0x000fe200078e0a07 */
[----:B------:R-:W-:Y:S01]  /*24c0*/  MOV R2, RZ ;  /* 0x000000ff00027202 */ /* 0x000fe20000000f00 */
[----:B------:R-:W-:-:S05]  /*24d0*/  DMUL.RP R8, R14, R8 ;  /* 0x000000080e087228 */ /* 0x000fca0000008000 */
[----:B------:R-:W-:-:S05]  /*24e0*/  DFMA R2, R16, -R2, R14 ;  /* 0x800000021002722b */ /* 0x000fca000000000e */
[----:B------:R-:W-:Y:S02]  /*24f0*/  LOP3.LUT R5, R9, R5, RZ, 0x3c, !PT ;  /* 0x0000000509057212 */ /* 0x000fe400078e3cff */
[----:B------:R-:W-:-:S04]  /*2500*/  IADD3 R2, PT, PT, -R7, -0x43300000, RZ ;  /* 0xbcd0000007027810 */ /* 0x000fc80007ffe1ff */
[----:B------:R-:W-:-:S04]  /*2510*/  FSETP.NEU.AND P0, PT, |R3|, R2, PT ;  /* 0x000000020300720b */ /* 0x000fc80003f0d200 */
[----:B------:R-:W-:Y:S02]  /*2520*/  FSEL R16, R8, R16, !P0 ;  /* 0x0000001008107208 */ /* 0x000fe40004000000 */
[----:B------:R-:W-:Y:S01]  /*2530*/  FSEL R17, R5, R17, !P0 ;  /* 0x0000001105117208 */ /* 0x000fe20004000000 */
[----:B------:R-:W-:Y:S06]  /*2540*/  BRA `(.L_x_33) ;  /* 0x0000000000547947 */ /* 0x000fec0003800000 */
.L_x_32:
[----:B------:R-:W-:-:S14]  /*2550*/  DSETP.NAN.AND P0, PT, R8, R8, PT ;  /* 0x000000080800722a */ /* 0x000fdc0003f08000 */
[----:B------:R-:W-:Y:S05]  /*2560*/  @P0 BRA `(.L_x_34) ;  /* 0x0000000000440947 */ /* 0x000fea0003800000 */
[----:B------:R-:W-:-:S14]  /*2570*/  DSETP.NAN.AND P0, PT, R4, R4, PT ;  /* 0x000000040400722a */ /* 0x000fdc0003f08000 */
[----:B------:R-:W-:Y:S05]  /*2580*/  @P0 BRA `(.L_x_35) ;  /* 0x0000000000300947 */ /* 0x000fea0003800000 */
[----:B------:R-:W-:Y:S01]  /*2590*/  ISETP.NE.AND P0, PT, R21, R20, PT ;  /* 0x000000141500720c */ /* 0x000fe20003f05270 */
[----:B------:R-:W-:Y:S01]  /*25a0*/  IMAD.MOV.U32 R16, RZ, RZ, 0x0 ;  /* 0x00000000ff107424 */ /* 0x000fe200078e00ff */
[----:B------:R-:W-:-:S11]  /*25b0*/  MOV R17, 0xfff80000 ;  /* 0xfff8000000117802 */ /* 0x000fd60000000f00 */
[----:B------:R-:W-:Y:S05]  /*25c0*/  @!P0 BRA `(.L_x_33) ;  /* 0x0000000000348947 */ /* 0x000fea0003800000 */
[----:B------:R-:W-:Y:S02]  /*25d0*/  ISETP.NE.AND P0, PT, R21, 0x7ff00000, PT ;  /* 0x7ff000001500780c */ /* 0x000fe40003f05270 */
[----:B------:R-:W-:Y:S02]  /*25e0*/  LOP3.LUT R17, R9, 0x80000000, R5, 0x48, !PT ;  /* 0x8000000009117812 */ /* 0x000fe400078e4805 */
[----:B------:R-:W-:-:S13]  /*25f0*/  ISETP.EQ.OR P0, PT, R20, RZ, !P0 ;  /* 0x000000ff1400720c */ /* 0x000fda0004702670 */
[----:B------:R-:W-:Y:S01]  /*2600*/  @P0 LOP3.LUT R2, R17, 0x7ff00000, RZ, 0xfc, !PT ;  /* 0x7ff0000011020812 */ /* 0x000fe200078efcff */
[----:B------:R-:W-:Y:S01]  /*2610*/  @!P0 IMAD.MOV.U32 R16, RZ, RZ, RZ ;  /* 0x000000ffff108224 */ /* 0x000fe200078e00ff */
[----:B------:R-:W-:-:S03]  /*2620*/  @P0 MOV R16, RZ ;  /* 0x000000ff00100202 */ /* 0x000fc60000000f00 */
[----:B------:R-:W-:Y:S01]  /*2630*/  @P0 IMAD.MOV.U32 R17, RZ, RZ, R2 ;  /* 0x000000ffff110224 */ /* 0x000fe200078e0002 */
[----:B------:R-:W-:Y:S06]  /*2640*/  BRA `(.L_x_33) ;  /* 0x0000000000147947 */ /* 0x000fec0003800000 */
.L_x_35:
[----:B------:R-:W-:Y:S02]  /*2650*/  LOP3.LUT R17, R5, 0x80000, RZ, 0xfc, !PT ;  /* 0x0008000005117812 */ /* 0x000fe400078efcff */
[----:B------:R-:W-:Y:S01]  /*2660*/  MOV R16, R4 ;  /* 0x0000000400107202 */ /* 0x000fe20000000f00 */
[----:B------:R-:W-:Y:S06]  /*2670*/  BRA `(.L_x_33) ;  /* 0x0000000000087947 */ /* 0x000fec0003800000 */
.L_x_34:
[----:B------:R-:W-:Y:S01]  /*2680*/  LOP3.LUT R17, R9, 0x80000, RZ, 0xfc, !PT ;  /* 0x0008000009117812 */ /* 0x000fe200078efcff */
[----:B------:R-:W-:-:S07]  /*2690*/  IMAD.MOV.U32 R16, RZ, RZ, R8 ;  /* 0x000000ffff107224 */ /* 0x000fce00078e0008 */
.L_x_33:
[----:B------:R-:W-:Y:S01]  /*26a0*/  MOV R13, 0x0 ;  /* 0x00000000000d7802 */ /* 0x000fe20000000f00 */
[----:B------:R-:W-:Y:S01]  /*26b0*/  IMAD.MOV.U32 R3, RZ, RZ, R17 ;  /* 0x000000ffff037224 */ /* 0x000fe200078e0011 */
[----:B------:R-:W-:Y:S02]  /*26c0*/  MOV R2, R16 ;  /* 0x0000001000027202 */ /* 0x000fe40000000f00 */
[----:B------:R-:W-:Y:S05]  /*26d0*/  RET.REL.NODEC R12 `(_Z10updateListPiiiiiii) ;  /* 0xffffffd80c487950 */ /* 0x000fea0003c3ffff */
.L_x_36:
[----:B------:R-:W-:-:S00]  /*26e0*/  BRA `(.L_x_36) ;  /* 0xfffffffc00fc7947 */ /* 0x000fc0000383ffff */
[----:B------:R-:W-:-:S00]  /*26f0*/  NOP ;  /* 0x0000000000007918 */ /* 0x000fc00000000000 */
        /* <DEDUP_REMOVED lines=8> */
.L_x_37:


//--------------------- .nv.shared._Z10updateListPiiiiiii --------------------------
	.section	.nv.shared._Z10updateListPiiiiiii,"aw",@nobits
	.sectionflags	@""
	.align	16
	.zero		1024


//--------------------- .nv.shared.reserved.0     --------------------------
	.section	.nv.shared.reserved.0,"aw",@nobits
	.weak		__nv_reservedSMEM_offset_0_alias
	.size		__nv_reservedSMEM_offset_0_alias, 0, 64
	.other		__nv_reservedSMEM_offset_0_alias,@"STO_CUDA_RESERVED_SHARED STV_DEFAULT"
__nv_reservedSMEM_offset_0_alias:
	.zero		0
	.zero		64


//--------------------- .nv.constant0._Z10updateListPiiiiiii --------------------------
	.section	.nv.constant0._Z10updateListPiiiiiii,"a",@progbits
	.sectionflags	@""
	.align	4
.nv.constant0._Z10updateListPiiiiiii:
	.zero		928


//--------------------- SYMBOLS --------------------------

	.type		.nv.reservedSmem.offset0,@object
	.size		.nv.reservedSmem.offset0,0x4
	.type		.nv.reservedSmem.cap,@object
	.size		.nv.reservedSmem.cap,0x4
